//
// Generated by NVIDIA NVVM Compiler
//
// Compiler Build ID: CL-36424714
// Cuda compilation tools, release 13.0, V13.0.88
// Based on NVVM 20.0.0
//

.version 9.0
.target sm_100
.address_size 64

	// .globl	_Z25tournamentSelectionKernelP9IndividuoS0_P17curandStateXORWOW
.extern .func  (.param .b32 func_retval0) vprintf
(
	.param .b64 vprintf_param_0,
	.param .b64 vprintf_param_1
)
;
.global .align 4 .b8 precalc_xorwow_matrix[102400];
.global .align 4 .b8 precalc_xorwow_offset_matrix[102400];
.global .align 4 .b8 mrg32k3aM1[2304];
.global .align 4 .b8 mrg32k3aM2[2304];
.global .align 4 .b8 mrg32k3aM1SubSeq[2016];
.global .align 4 .b8 mrg32k3aM2SubSeq[2016];
.global .align 4 .b8 mrg32k3aM1Seq[2304];
.global .align 4 .b8 mrg32k3aM2Seq[2304];
.const .align 8 .b8 __cr_lgamma_table[72];
.global .align 1 .b8 $str[5] = {10, 32, 37, 100};

.visible .entry _Z25tournamentSelectionKernelP9IndividuoS0_P17curandStateXORWOW(
	.param .u64 .ptr .align 1 _Z25tournamentSelectionKernelP9IndividuoS0_P17curandStateXORWOW_param_0,
	.param .u64 .ptr .align 1 _Z25tournamentSelectionKernelP9IndividuoS0_P17curandStateXORWOW_param_1,
	.param .u64 .ptr .align 1 _Z25tournamentSelectionKernelP9IndividuoS0_P17curandStateXORWOW_param_2
)
{
	.local .align 8 .b8 	__local_depot0[8];
	.reg .b64 	%SP;
	.reg .b64 	%SPL;
	.reg .pred 	%p<3>;
	.reg .b32 	%r<43>;
	.reg .b32 	%f<5>;
	.reg .b64 	%rd<21>;
	.reg .b64 	%fd<7>;

	mov.u64 	%SPL, __local_depot0;
	cvta.local.u64 	%SP, %SPL;
	ld.param.u64 	%rd3, [_Z25tournamentSelectionKernelP9IndividuoS0_P17curandStateXORWOW_param_0];
	ld.param.u64 	%rd5, [_Z25tournamentSelectionKernelP9IndividuoS0_P17curandStateXORWOW_param_1];
	ld.param.u64 	%rd4, [_Z25tournamentSelectionKernelP9IndividuoS0_P17curandStateXORWOW_param_2];
	cvta.to.global.u64 	%rd1, %rd5;
	mov.u32 	%r7, %ctaid.x;
	mov.u32 	%r8, %ntid.x;
	mov.u32 	%r9, %tid.x;
	mad.lo.s32 	%r1, %r7, %r8, %r9;
	setp.gt.s32 	%p1, %r1, 599999;
	@%p1 bra 	$L__BB0_4;
	add.u64 	%rd6, %SP, 0;
	add.u64 	%rd7, %SPL, 0;
	cvta.to.global.u64 	%rd8, %rd4;
	cvta.to.global.u64 	%rd9, %rd3;
	mul.wide.s32 	%rd10, %r1, 48;
	add.s64 	%rd11, %rd8, %rd10;
	ld.global.v2.u32 	{%r10, %r11}, [%rd11];
	ld.global.u32 	%r12, [%rd11+8];
	ld.global.u32 	%r13, [%rd11+20];
	shr.u32 	%r14, %r11, 2;
	xor.b32  	%r15, %r14, %r11;
	shl.b32 	%r16, %r13, 4;
	shl.b32 	%r17, %r15, 1;
	xor.b32  	%r18, %r16, %r17;
	xor.b32  	%r19, %r18, %r13;
	xor.b32  	%r20, %r19, %r15;
	add.s32 	%r21, %r10, %r20;
	add.s32 	%r22, %r21, 362437;
	cvt.rn.f32.u32 	%f1, %r22;
	fma.rn.f32 	%f2, %f1, 0f2F800000, 0f2F000000;
	cvt.f64.f32 	%fd3, %f2;
	mul.f64 	%fd4, %fd3, 0d41224F7FFFFEB075;
	cvt.rzi.s32.f64 	%r23, %fd4;
	st.local.u32 	[%rd7], %r23;
	mov.u64 	%rd12, $str;
	cvta.global.u64 	%rd13, %rd12;
	{ // callseq 0, 0
	.param .b64 param0;
	st.param.b64 	[param0], %rd13;
	.param .b64 param1;
	st.param.b64 	[param1], %rd6;
	.param .b32 retval0;
	call.uni (retval0), 
	vprintf, 
	(
	param0, 
	param1
	);
	ld.param.b32 	%r24, [retval0];
	} // callseq 0
	mul.wide.s32 	%rd14, %r23, 32;
	add.s64 	%rd15, %rd9, %rd14;
	ld.global.v2.b32 	{%r2, %r3}, [%rd15];
	ld.global.v2.b32 	{%r4, %r5}, [%rd15+8];
	ld.global.u32 	%r6, [%rd15+16];
	ld.global.f64 	%fd1, [%rd15+24];
	shr.u32 	%r26, %r12, 2;
	xor.b32  	%r27, %r26, %r12;
	shl.b32 	%r28, %r20, 4;
	shl.b32 	%r29, %r27, 1;
	xor.b32  	%r30, %r29, %r28;
	xor.b32  	%r31, %r30, %r27;
	xor.b32  	%r32, %r31, %r20;
	add.s32 	%r33, %r10, %r32;
	add.s32 	%r34, %r33, 724874;
	cvt.rn.f32.u32 	%f3, %r34;
	fma.rn.f32 	%f4, %f3, 0f2F800000, 0f2F000000;
	cvt.f64.f32 	%fd5, %f4;
	mul.f64 	%fd6, %fd5, 0d41224F7FFFFEB075;
	cvt.rzi.s32.f64 	%r35, %fd6;
	st.local.u32 	[%rd7], %r35;
	{ // callseq 1, 0
	.param .b64 param0;
	st.param.b64 	[param0], %rd13;
	.param .b64 param1;
	st.param.b64 	[param1], %rd6;
	.param .b32 retval0;
	call.uni (retval0), 
	vprintf, 
	(
	param0, 
	param1
	);
	ld.param.b32 	%r36, [retval0];
	} // callseq 1
	mul.wide.s32 	%rd16, %r35, 32;
	add.s64 	%rd2, %rd9, %rd16;
	ld.global.f64 	%fd2, [%rd2+24];
	setp.geu.f64 	%p2, %fd1, %fd2;
	@%p2 bra 	$L__BB0_3;
	mul.wide.s32 	%rd19, %r1, 32;
	add.s64 	%rd20, %rd1, %rd19;
	st.global.v2.b32 	[%rd20], {%r2, %r3};
	st.global.v2.b32 	[%rd20+8], {%r4, %r5};
	st.global.u32 	[%rd20+16], %r6;
	st.global.f64 	[%rd20+24], %fd1;
	bra.uni 	$L__BB0_4;
$L__BB0_3:
	ld.global.u32 	%r38, [%rd2+16];
	ld.global.v2.b32 	{%r39, %r40}, [%rd2+8];
	ld.global.v2.b32 	{%r41, %r42}, [%rd2];
	mul.wide.s32 	%rd17, %r1, 32;
	add.s64 	%rd18, %rd1, %rd17;
	st.global.v2.b32 	[%rd18], {%r41, %r42};
	st.global.v2.b32 	[%rd18+8], {%r39, %r40};
	st.global.u32 	[%rd18+16], %r38;
	st.global.f64 	[%rd18+24], %fd2;
$L__BB0_4:
	ret;

}
	// .globl	_Z20crossSelectionKernelP9Individuo
.visible .entry _Z20crossSelectionKernelP9Individuo(
	.param .u64 .ptr .align 1 _Z20crossSelectionKernelP9Individuo_param_0
)
{


	ret;

}
	// .globl	_Z11eliteKernelP9Individuo
.visible .entry _Z11eliteKernelP9Individuo(
	.param .u64 .ptr .align 1 _Z11eliteKernelP9Individuo_param_0
)
{


	ret;

}
	// .globl	_Z9init_randP17curandStateXORWOWi
.visible .entry _Z9init_randP17curandStateXORWOWi(
	.param .u64 .ptr .align 1 _Z9init_randP17curandStateXORWOWi_param_0,
	.param .u32 _Z9init_randP17curandStateXORWOWi_param_1
)
{
	.reg .pred 	%p<3>;
	.reg .b32 	%r<18>;
	.reg .b64 	%rd<6>;

	ld.param.u64 	%rd1, [_Z9init_randP17curandStateXORWOWi_param_0];
	ld.param.u32 	%r2, [_Z9init_randP17curandStateXORWOWi_param_1];
	mov.u32 	%r3, %ctaid.x;
	mov.u32 	%r4, %ntid.x;
	mov.u32 	%r5, %tid.x;
	mad.lo.s32 	%r1, %r3, %r4, %r5;
	setp.gt.s32 	%p1, %r1, 599999;
	@%p1 bra 	$L__BB3_2;
	cvta.to.global.u64 	%rd2, %rd1;
	add.s32 	%r6, %r2, %r1;
	mul.wide.s32 	%rd3, %r1, 48;
	add.s64 	%rd4, %rd2, %rd3;
	xor.b32  	%r7, %r6, -1429050551;
	mul.lo.s32 	%r8, %r7, 1099087573;
	setp.gt.s32 	%p2, %r6, -1;
	selp.b32 	%r9, -644748465, -1947113066, %p2;
	add.s32 	%r10, %r9, %r8;
	add.s32 	%r11, %r10, 6615241;
	add.s32 	%r12, %r8, 123456789;
	st.global.v2.u32 	[%rd4], {%r11, %r12};
	xor.b32  	%r13, %r8, 362436069;
	add.s32 	%r14, %r9, 521288629;
	st.global.v2.u32 	[%rd4+8], {%r13, %r14};
	xor.b32  	%r15, %r9, 88675123;
	add.s32 	%r16, %r8, 5783321;
	st.global.v2.u32 	[%rd4+16], {%r15, %r16};
	mov.b32 	%r17, 0;
	st.global.v2.u32 	[%rd4+24], {%r17, %r17};
	st.global.u32 	[%rd4+32], %r17;
	mov.b64 	%rd5, 0;
	st.global.u64 	[%rd4+40], %rd5;
$L__BB3_2:
	ret;

}
	// .globl	_Z14init_poblacionP9IndividuoP17curandStateXORWOW
.visible .entry _Z14init_poblacionP9IndividuoP17curandStateXORWOW(
	.param .u64 .ptr .align 1 _Z14init_poblacionP9IndividuoP17curandStateXORWOW_param_0,
	.param .u64 .ptr .align 1 _Z14init_poblacionP9IndividuoP17curandStateXORWOW_param_1
)
{
	.reg .pred 	%p<22>;
	.reg .b16 	%rs<41>;
	.reg .b32 	%r<213>;
	.reg .b32 	%f<78>;
	.reg .b64 	%rd<11>;
	.reg .b64 	%fd<68>;

	mov.u32 	%r2, %ctaid.x;
	mov.u32 	%r3, %ntid.x;
	mov.u32 	%r4, %tid.x;
	mad.lo.s32 	%r1, %r2, %r3, %r4;
	setp.gt.s32 	%p1, %r1, 599999;
	@%p1 bra 	$L__BB4_2;
	ld.param.u64 	%rd10, [_Z14init_poblacionP9IndividuoP17curandStateXORWOW_param_1];
	ld.param.u64 	%rd9, [_Z14init_poblacionP9IndividuoP17curandStateXORWOW_param_0];
	cvta.to.global.u64 	%rd3, %rd9;
	cvta.to.global.u64 	%rd4, %rd10;
	mul.wide.s32 	%rd5, %r1, 48;
	add.s64 	%rd6, %rd4, %rd5;
	ld.global.v2.u32 	{%r5, %r6}, [%rd6];
	ld.global.v2.u32 	{%r7, %r8}, [%rd6+8];
	ld.global.v2.u32 	{%r9, %r10}, [%rd6+16];
	ld.global.v2.u32 	{%r11, %r12}, [%rd6+24];
	ld.global.f32 	%f1, [%rd6+32];
	ld.global.f64 	%fd1, [%rd6+40];
	mul.wide.s32 	%rd7, %r1, 32;
	add.s64 	%rd8, %rd3, %rd7;
	shr.u32 	%r13, %r6, 2;
	xor.b32  	%r14, %r13, %r6;
	shl.b32 	%r15, %r10, 4;
	shl.b32 	%r16, %r14, 1;
	xor.b32  	%r17, %r15, %r16;
	xor.b32  	%r18, %r17, %r10;
	xor.b32  	%r19, %r18, %r14;
	add.s32 	%r20, %r5, %r19;
	add.s32 	%r21, %r20, 362437;
	cvt.rn.f32.u32 	%f2, %r21;
	fma.rn.f32 	%f3, %f2, 0f2F800000, 0f2F000000;
	setp.gt.f32 	%p2, %f3, 0f3F000000;
	selp.f64 	%fd2, 0d3FF0000000000000, 0d0000000000000000, %p2;
	cvt.rzi.s32.f64 	%r22, %fd2;
	cvt.s8.s32 	%rs1, %r22;
	cvt.u16.u32 	%rs2, %r22;
	st.global.u8 	[%rd8], %rs2;
	shr.u32 	%r23, %r7, 2;
	xor.b32  	%r24, %r23, %r7;
	shl.b32 	%r25, %r19, 4;
	shl.b32 	%r26, %r24, 1;
	xor.b32  	%r27, %r25, %r26;
	xor.b32  	%r28, %r27, %r19;
	xor.b32  	%r29, %r28, %r24;
	add.s32 	%r30, %r5, %r29;
	add.s32 	%r31, %r30, 724874;
	cvt.rn.f32.u32 	%f4, %r31;
	fma.rn.f32 	%f5, %f4, 0f2F800000, 0f2F000000;
	setp.gt.f32 	%p3, %f5, 0f3F000000;
	selp.f64 	%fd3, 0d3FF0000000000000, 0d0000000000000000, %p3;
	cvt.rzi.s32.f64 	%r32, %fd3;
	cvt.s8.s32 	%rs3, %r32;
	cvt.u16.u32 	%rs4, %r32;
	st.global.u8 	[%rd8+1], %rs4;
	shr.u32 	%r33, %r8, 2;
	xor.b32  	%r34, %r33, %r8;
	shl.b32 	%r35, %r29, 4;
	shl.b32 	%r36, %r34, 1;
	xor.b32  	%r37, %r35, %r36;
	xor.b32  	%r38, %r37, %r29;
	xor.b32  	%r39, %r38, %r34;
	add.s32 	%r40, %r5, %r39;
	add.s32 	%r41, %r40, 1087311;
	cvt.rn.f32.u32 	%f6, %r41;
	fma.rn.f32 	%f7, %f6, 0f2F800000, 0f2F000000;
	setp.gt.f32 	%p4, %f7, 0f3F000000;
	selp.f64 	%fd4, 0d3FF0000000000000, 0d0000000000000000, %p4;
	cvt.rzi.s32.f64 	%r42, %fd4;
	cvt.s8.s32 	%rs5, %r42;
	cvt.u16.u32 	%rs6, %r42;
	st.global.u8 	[%rd8+2], %rs6;
	shr.u32 	%r43, %r9, 2;
	xor.b32  	%r44, %r43, %r9;
	shl.b32 	%r45, %r39, 4;
	shl.b32 	%r46, %r44, 1;
	xor.b32  	%r47, %r45, %r46;
	xor.b32  	%r48, %r47, %r39;
	xor.b32  	%r49, %r48, %r44;
	add.s32 	%r50, %r5, %r49;
	add.s32 	%r51, %r50, 1449748;
	cvt.rn.f32.u32 	%f8, %r51;
	fma.rn.f32 	%f9, %f8, 0f2F800000, 0f2F000000;
	setp.gt.f32 	%p5, %f9, 0f3F000000;
	selp.f64 	%fd5, 0d3FF0000000000000, 0d0000000000000000, %p5;
	cvt.rzi.s32.f64 	%r52, %fd5;
	cvt.s8.s32 	%rs7, %r52;
	cvt.u16.u32 	%rs8, %r52;
	st.global.u8 	[%rd8+3], %rs8;
	shr.u32 	%r53, %r10, 2;
	xor.b32  	%r54, %r53, %r10;
	shl.b32 	%r55, %r49, 4;
	shl.b32 	%r56, %r54, 1;
	xor.b32  	%r57, %r55, %r56;
	xor.b32  	%r58, %r57, %r49;
	xor.b32  	%r59, %r58, %r54;
	add.s32 	%r60, %r5, %r59;
	add.s32 	%r61, %r60, 1812185;
	cvt.rn.f32.u32 	%f10, %r61;
	fma.rn.f32 	%f11, %f10, 0f2F800000, 0f2F000000;
	setp.gt.f32 	%p6, %f11, 0f3F000000;
	selp.f64 	%fd6, 0d3FF0000000000000, 0d0000000000000000, %p6;
	cvt.rzi.s32.f64 	%r62, %fd6;
	cvt.s8.s32 	%rs9, %r62;
	cvt.u16.u32 	%rs10, %r62;
	st.global.u8 	[%rd8+4], %rs10;
	shr.u32 	%r63, %r19, 2;
	xor.b32  	%r64, %r63, %r19;
	shl.b32 	%r65, %r59, 4;
	shl.b32 	%r66, %r64, 1;
	xor.b32  	%r67, %r65, %r66;
	xor.b32  	%r68, %r67, %r59;
	xor.b32  	%r69, %r68, %r64;
	add.s32 	%r70, %r5, %r69;
	add.s32 	%r71, %r70, 2174622;
	cvt.rn.f32.u32 	%f12, %r71;
	fma.rn.f32 	%f13, %f12, 0f2F800000, 0f2F000000;
	setp.gt.f32 	%p7, %f13, 0f3F000000;
	selp.f64 	%fd7, 0d3FF0000000000000, 0d0000000000000000, %p7;
	cvt.rzi.s32.f64 	%r72, %fd7;
	cvt.s8.s32 	%rs11, %r72;
	cvt.u16.u32 	%rs12, %r72;
	st.global.u8 	[%rd8+5], %rs12;
	shr.u32 	%r73, %r29, 2;
	xor.b32  	%r74, %r73, %r29;
	shl.b32 	%r75, %r69, 4;
	shl.b32 	%r76, %r74, 1;
	xor.b32  	%r77, %r75, %r76;
	xor.b32  	%r78, %r77, %r69;
	xor.b32  	%r79, %r78, %r74;
	add.s32 	%r80, %r5, %r79;
	add.s32 	%r81, %r80, 2537059;
	cvt.rn.f32.u32 	%f14, %r81;
	fma.rn.f32 	%f15, %f14, 0f2F800000, 0f2F000000;
	setp.gt.f32 	%p8, %f15, 0f3F000000;
	selp.f64 	%fd8, 0d3FF0000000000000, 0d0000000000000000, %p8;
	cvt.rzi.s32.f64 	%r82, %fd8;
	cvt.s8.s32 	%rs13, %r82;
	cvt.u16.u32 	%rs14, %r82;
	st.global.u8 	[%rd8+6], %rs14;
	shr.u32 	%r83, %r39, 2;
	xor.b32  	%r84, %r83, %r39;
	shl.b32 	%r85, %r79, 4;
	shl.b32 	%r86, %r84, 1;
	xor.b32  	%r87, %r85, %r86;
	xor.b32  	%r88, %r87, %r79;
	xor.b32  	%r89, %r88, %r84;
	add.s32 	%r90, %r5, %r89;
	add.s32 	%r91, %r90, 2899496;
	cvt.rn.f32.u32 	%f16, %r91;
	fma.rn.f32 	%f17, %f16, 0f2F800000, 0f2F000000;
	setp.gt.f32 	%p9, %f17, 0f3F000000;
	selp.f64 	%fd9, 0d3FF0000000000000, 0d0000000000000000, %p9;
	cvt.rzi.s32.f64 	%r92, %fd9;
	cvt.s8.s32 	%rs15, %r92;
	cvt.u16.u32 	%rs16, %r92;
	st.global.u8 	[%rd8+7], %rs16;
	shr.u32 	%r93, %r49, 2;
	xor.b32  	%r94, %r93, %r49;
	shl.b32 	%r95, %r89, 4;
	shl.b32 	%r96, %r94, 1;
	xor.b32  	%r97, %r95, %r96;
	xor.b32  	%r98, %r97, %r89;
	xor.b32  	%r99, %r98, %r94;
	add.s32 	%r100, %r5, %r99;
	add.s32 	%r101, %r100, 3261933;
	cvt.rn.f32.u32 	%f18, %r101;
	fma.rn.f32 	%f19, %f18, 0f2F800000, 0f2F000000;
	setp.gt.f32 	%p10, %f19, 0f3F000000;
	selp.f64 	%fd10, 0d3FF0000000000000, 0d0000000000000000, %p10;
	cvt.rzi.s32.f64 	%r102, %fd10;
	cvt.s8.s32 	%rs17, %r102;
	cvt.u16.u32 	%rs18, %r102;
	st.global.u8 	[%rd8+8], %rs18;
	shr.u32 	%r103, %r59, 2;
	xor.b32  	%r104, %r103, %r59;
	shl.b32 	%r105, %r99, 4;
	shl.b32 	%r106, %r104, 1;
	xor.b32  	%r107, %r105, %r106;
	xor.b32  	%r108, %r107, %r99;
	xor.b32  	%r109, %r108, %r104;
	add.s32 	%r110, %r5, %r109;
	add.s32 	%r111, %r110, 3624370;
	cvt.rn.f32.u32 	%f20, %r111;
	fma.rn.f32 	%f21, %f20, 0f2F800000, 0f2F000000;
	setp.gt.f32 	%p11, %f21, 0f3F000000;
	selp.f64 	%fd11, 0d3FF0000000000000, 0d0000000000000000, %p11;
	cvt.rzi.s32.f64 	%r112, %fd11;
	cvt.s8.s32 	%rs19, %r112;
	cvt.u16.u32 	%rs20, %r112;
	st.global.u8 	[%rd8+9], %rs20;
	shr.u32 	%r113, %r69, 2;
	xor.b32  	%r114, %r113, %r69;
	shl.b32 	%r115, %r109, 4;
	shl.b32 	%r116, %r114, 1;
	xor.b32  	%r117, %r115, %r116;
	xor.b32  	%r118, %r117, %r109;
	xor.b32  	%r119, %r118, %r114;
	add.s32 	%r120, %r5, %r119;
	add.s32 	%r121, %r120, 3986807;
	cvt.rn.f32.u32 	%f22, %r121;
	fma.rn.f32 	%f23, %f22, 0f2F800000, 0f2F000000;
	setp.gt.f32 	%p12, %f23, 0f3F000000;
	selp.f64 	%fd12, 0d3FF0000000000000, 0d0000000000000000, %p12;
	cvt.rzi.s32.f64 	%r122, %fd12;
	cvt.s8.s32 	%rs21, %r122;
	cvt.u16.u32 	%rs22, %r122;
	st.global.u8 	[%rd8+10], %rs22;
	shr.u32 	%r123, %r79, 2;
	xor.b32  	%r124, %r123, %r79;
	shl.b32 	%r125, %r119, 4;
	shl.b32 	%r126, %r124, 1;
	xor.b32  	%r127, %r125, %r126;
	xor.b32  	%r128, %r127, %r119;
	xor.b32  	%r129, %r128, %r124;
	add.s32 	%r130, %r5, %r129;
	add.s32 	%r131, %r130, 4349244;
	cvt.rn.f32.u32 	%f24, %r131;
	fma.rn.f32 	%f25, %f24, 0f2F800000, 0f2F000000;
	setp.gt.f32 	%p13, %f25, 0f3F000000;
	selp.f64 	%fd13, 0d3FF0000000000000, 0d0000000000000000, %p13;
	cvt.rzi.s32.f64 	%r132, %fd13;
	cvt.s8.s32 	%rs23, %r132;
	cvt.u16.u32 	%rs24, %r132;
	st.global.u8 	[%rd8+11], %rs24;
	shr.u32 	%r133, %r89, 2;
	xor.b32  	%r134, %r133, %r89;
	shl.b32 	%r135, %r129, 4;
	shl.b32 	%r136, %r134, 1;
	xor.b32  	%r137, %r135, %r136;
	xor.b32  	%r138, %r137, %r129;
	xor.b32  	%r139, %r138, %r134;
	add.s32 	%r140, %r5, %r139;
	add.s32 	%r141, %r140, 4711681;
	cvt.rn.f32.u32 	%f26, %r141;
	fma.rn.f32 	%f27, %f26, 0f2F800000, 0f2F000000;
	setp.gt.f32 	%p14, %f27, 0f3F000000;
	selp.f64 	%fd14, 0d3FF0000000000000, 0d0000000000000000, %p14;
	cvt.rzi.s32.f64 	%r142, %fd14;
	cvt.s8.s32 	%rs25, %r142;
	cvt.u16.u32 	%rs26, %r142;
	st.global.u8 	[%rd8+12], %rs26;
	shr.u32 	%r143, %r99, 2;
	xor.b32  	%r144, %r143, %r99;
	shl.b32 	%r145, %r139, 4;
	shl.b32 	%r146, %r144, 1;
	xor.b32  	%r147, %r145, %r146;
	xor.b32  	%r148, %r147, %r139;
	xor.b32  	%r149, %r148, %r144;
	add.s32 	%r150, %r5, %r149;
	add.s32 	%r151, %r150, 5074118;
	cvt.rn.f32.u32 	%f28, %r151;
	fma.rn.f32 	%f29, %f28, 0f2F800000, 0f2F000000;
	setp.gt.f32 	%p15, %f29, 0f3F000000;
	selp.f64 	%fd15, 0d3FF0000000000000, 0d0000000000000000, %p15;
	cvt.rzi.s32.f64 	%r152, %fd15;
	cvt.s8.s32 	%rs27, %r152;
	cvt.u16.u32 	%rs28, %r152;
	st.global.u8 	[%rd8+13], %rs28;
	shr.u32 	%r153, %r109, 2;
	xor.b32  	%r154, %r153, %r109;
	shl.b32 	%r155, %r149, 4;
	shl.b32 	%r156, %r154, 1;
	xor.b32  	%r157, %r155, %r156;
	xor.b32  	%r158, %r157, %r149;
	xor.b32  	%r159, %r158, %r154;
	add.s32 	%r160, %r5, %r159;
	add.s32 	%r161, %r160, 5436555;
	cvt.rn.f32.u32 	%f30, %r161;
	fma.rn.f32 	%f31, %f30, 0f2F800000, 0f2F000000;
	setp.gt.f32 	%p16, %f31, 0f3F000000;
	selp.f64 	%fd16, 0d3FF0000000000000, 0d0000000000000000, %p16;
	cvt.rzi.s32.f64 	%r162, %fd16;
	cvt.s8.s32 	%rs29, %r162;
	cvt.u16.u32 	%rs30, %r162;
	st.global.u8 	[%rd8+14], %rs30;
	shr.u32 	%r163, %r119, 2;
	xor.b32  	%r164, %r163, %r119;
	shl.b32 	%r165, %r159, 4;
	shl.b32 	%r166, %r164, 1;
	xor.b32  	%r167, %r165, %r166;
	xor.b32  	%r168, %r167, %r159;
	xor.b32  	%r169, %r168, %r164;
	add.s32 	%r170, %r5, %r169;
	add.s32 	%r171, %r170, 5798992;
	cvt.rn.f32.u32 	%f32, %r171;
	fma.rn.f32 	%f33, %f32, 0f2F800000, 0f2F000000;
	setp.gt.f32 	%p17, %f33, 0f3F000000;
	selp.f64 	%fd17, 0d3FF0000000000000, 0d0000000000000000, %p17;
	cvt.rzi.s32.f64 	%r172, %fd17;
	cvt.s8.s32 	%rs31, %r172;
	cvt.u16.u32 	%rs32, %r172;
	st.global.u8 	[%rd8+15], %rs32;
	shr.u32 	%r173, %r129, 2;
	xor.b32  	%r174, %r173, %r129;
	shl.b32 	%r175, %r169, 4;
	shl.b32 	%r176, %r174, 1;
	xor.b32  	%r177, %r175, %r176;
	xor.b32  	%r178, %r177, %r169;
	xor.b32  	%r179, %r178, %r174;
	add.s32 	%r180, %r5, %r179;
	add.s32 	%r181, %r180, 6161429;
	cvt.rn.f32.u32 	%f34, %r181;
	fma.rn.f32 	%f35, %f34, 0f2F800000, 0f2F000000;
	setp.gt.f32 	%p18, %f35, 0f3F000000;
	selp.f64 	%fd18, 0d3FF0000000000000, 0d0000000000000000, %p18;
	cvt.rzi.s32.f64 	%r182, %fd18;
	cvt.s8.s32 	%rs33, %r182;
	cvt.u16.u32 	%rs34, %r182;
	st.global.u8 	[%rd8+16], %rs34;
	shr.u32 	%r183, %r139, 2;
	xor.b32  	%r184, %r183, %r139;
	shl.b32 	%r185, %r179, 4;
	shl.b32 	%r186, %r184, 1;
	xor.b32  	%r187, %r185, %r186;
	xor.b32  	%r188, %r187, %r179;
	xor.b32  	%r189, %r188, %r184;
	add.s32 	%r190, %r5, %r189;
	add.s32 	%r191, %r190, 6523866;
	cvt.rn.f32.u32 	%f36, %r191;
	fma.rn.f32 	%f37, %f36, 0f2F800000, 0f2F000000;
	setp.gt.f32 	%p19, %f37, 0f3F000000;
	selp.f64 	%fd19, 0d3FF0000000000000, 0d0000000000000000, %p19;
	cvt.rzi.s32.f64 	%r192, %fd19;
	cvt.s8.s32 	%rs35, %r192;
	cvt.u16.u32 	%rs36, %r192;
	st.global.u8 	[%rd8+17], %rs36;
	shr.u32 	%r193, %r149, 2;
	xor.b32  	%r194, %r193, %r149;
	shl.b32 	%r195, %r189, 4;
	shl.b32 	%r196, %r194, 1;
	xor.b32  	%r197, %r195, %r196;
	xor.b32  	%r198, %r197, %r189;
	xor.b32  	%r199, %r198, %r194;
	add.s32 	%r200, %r5, %r199;
	add.s32 	%r201, %r200, 6886303;
	cvt.rn.f32.u32 	%f38, %r201;
	fma.rn.f32 	%f39, %f38, 0f2F800000, 0f2F000000;
	setp.gt.f32 	%p20, %f39, 0f3F000000;
	selp.f64 	%fd20, 0d3FF0000000000000, 0d0000000000000000, %p20;
	cvt.rzi.s32.f64 	%r202, %fd20;
	cvt.s8.s32 	%rs37, %r202;
	cvt.u16.u32 	%rs38, %r202;
	st.global.u8 	[%rd8+18], %rs38;
	shr.u32 	%r203, %r159, 2;
	xor.b32  	%r204, %r203, %r159;
	shl.b32 	%r205, %r199, 4;
	shl.b32 	%r206, %r204, 1;
	xor.b32  	%r207, %r205, %r206;
	xor.b32  	%r208, %r207, %r199;
	xor.b32  	%r209, %r208, %r204;
	add.s32 	%r210, %r5, 7248740;
	add.s32 	%r211, %r209, %r210;
	cvt.rn.f32.u32 	%f40, %r211;
	fma.rn.f32 	%f41, %f40, 0f2F800000, 0f2F000000;
	setp.gt.f32 	%p21, %f41, 0f3F000000;
	selp.f64 	%fd21, 0d3FF0000000000000, 0d0000000000000000, %p21;
	cvt.rzi.s32.f64 	%r212, %fd21;
	cvt.s8.s32 	%rs39, %r212;
	cvt.u16.u32 	%rs40, %r212;
	st.global.u8 	[%rd8+19], %rs40;
	cvt.rn.f32.s16 	%f42, %rs1;
	mul.f32 	%f43, %f42, 0f44000000;
	cvt.f64.f32 	%fd22, %f43;
	add.f64 	%fd23, %fd22, 0d0000000000000000;
	cvt.rn.f32.s16 	%f44, %rs3;
	mul.f32 	%f45, %f44, 0f43800000;
	cvt.f64.f32 	%fd24, %f45;
	add.f64 	%fd25, %fd23, %fd24;
	cvt.rn.f32.s16 	%f46, %rs5;
	mul.f32 	%f47, %f46, 0f43000000;
	cvt.f64.f32 	%fd26, %f47;
	add.f64 	%fd27, %fd25, %fd26;
	cvt.rn.f32.s16 	%f48, %rs7;
	mul.f32 	%f49, %f48, 0f42800000;
	cvt.f64.f32 	%fd28, %f49;
	add.f64 	%fd29, %fd27, %fd28;
	cvt.rn.f32.s16 	%f50, %rs9;
	mul.f32 	%f51, %f50, 0f42000000;
	cvt.f64.f32 	%fd30, %f51;
	add.f64 	%fd31, %fd29, %fd30;
	cvt.rn.f32.s16 	%f52, %rs11;
	mul.f32 	%f53, %f52, 0f41800000;
	cvt.f64.f32 	%fd32, %f53;
	add.f64 	%fd33, %fd31, %fd32;
	cvt.rn.f32.s16 	%f54, %rs13;
	mul.f32 	%f55, %f54, 0f41000000;
	cvt.f64.f32 	%fd34, %f55;
	add.f64 	%fd35, %fd33, %fd34;
	cvt.rn.f32.s16 	%f56, %rs15;
	mul.f32 	%f57, %f56, 0f40800000;
	cvt.f64.f32 	%fd36, %f57;
	add.f64 	%fd37, %fd35, %fd36;
	cvt.rn.f32.s16 	%f58, %rs17;
	add.f32 	%f59, %f58, %f58;
	cvt.f64.f32 	%fd38, %f59;
	add.f64 	%fd39, %fd37, %fd38;
	cvt.rn.f64.s16 	%fd40, %rs19;
	add.f64 	%fd41, %fd39, %fd40;
	mul.f64 	%fd42, %fd41, 0d40247AE147AE147B;
	fma.rn.f64 	%fd43, %fd42, 0d3F50000000000000, 0dC0147AE147AE147B;
	cvt.rn.f32.s16 	%f60, %rs21;
	mul.f32 	%f61, %f60, 0f44000000;
	cvt.f64.f32 	%fd44, %f61;
	add.f64 	%fd45, %fd44, 0d0000000000000000;
	cvt.rn.f32.s16 	%f62, %rs23;
	mul.f32 	%f63, %f62, 0f43800000;
	cvt.f64.f32 	%fd46, %f63;
	add.f64 	%fd47, %fd45, %fd46;
	cvt.rn.f32.s16 	%f64, %rs25;
	mul.f32 	%f65, %f64, 0f43000000;
	cvt.f64.f32 	%fd48, %f65;
	add.f64 	%fd49, %fd47, %fd48;
	cvt.rn.f32.s16 	%f66, %rs27;
	mul.f32 	%f67, %f66, 0f42800000;
	cvt.f64.f32 	%fd50, %f67;
	add.f64 	%fd51, %fd49, %fd50;
	cvt.rn.f32.s16 	%f68, %rs29;
	mul.f32 	%f69, %f68, 0f42000000;
	cvt.f64.f32 	%fd52, %f69;
	add.f64 	%fd53, %fd51, %fd52;
	cvt.rn.f32.s16 	%f70, %rs31;
	mul.f32 	%f71, %f70, 0f41800000;
	cvt.f64.f32 	%fd54, %f71;
	add.f64 	%fd55, %fd53, %fd54;
	cvt.rn.f32.s16 	%f72, %rs33;
	mul.f32 	%f73, %f72, 0f41000000;
	cvt.f64.f32 	%fd56, %f73;
	add.f64 	%fd57, %fd55, %fd56;
	cvt.rn.f32.s16 	%f74, %rs35;
	mul.f32 	%f75, %f74, 0f40800000;
	cvt.f64.f32 	%fd58, %f75;
	add.f64 	%fd59, %fd57, %fd58;
	cvt.rn.f32.s16 	%f76, %rs37;
	add.f32 	%f77, %f76, %f76;
	cvt.f64.f32 	%fd60, %f77;
	add.f64 	%fd61, %fd59, %fd60;
	cvt.rn.f64.s16 	%fd62, %rs39;
	add.f64 	%fd63, %fd61, %fd62;
	mul.f64 	%fd64, %fd63, 0d40247AE147AE147B;
	fma.rn.f64 	%fd65, %fd64, 0d3F50000000000000, 0dC0147AE147AE147B;
	mul.f64 	%fd66, %fd65, %fd65;
	fma.rn.f64 	%fd67, %fd43, %fd43, %fd66;
	st.global.f64 	[%rd8+24], %fd67;
	st.global.v2.u32 	[%rd6], {%r210, %r169};
	st.global.v2.u32 	[%rd6+8], {%r179, %r189};
	st.global.v2.u32 	[%rd6+16], {%r199, %r209};
	st.global.v2.u32 	[%rd6+24], {%r11, %r12};
	st.global.f32 	[%rd6+32], %f1;
	st.global.f64 	[%rd6+40], %fd1;
$L__BB4_2:
	ret;

}


// ===== COMPILED SASS (sm_100) =====

	.target	sm_100

	.elftype	@"ET_EXEC"


//--------------------- .note.nv.tkinfo           --------------------------
	.section	.note.nv.tkinfo,"",@"SHT_NOTE"
	.sectionflags	@"SHF_NOTE_NV_TKINFO"
	.tkinfo
        /*0018*/ 	.word	0x00000002
        /*0030*/ 	.string	""
        /*0030*/ 	.string	"ptxas"
        /*0030*/ 	.string	"Cuda compilation tools, release 13.0, V13.0.88"
        /*0030*/ 	.string	"Build cuda_13.0.r13.0/compiler.36424714_0"
        /*0030*/ 	.string	"-arch sm_100 -m 64 "



//--------------------- .note.nv.cuinfo           --------------------------
	.section	.note.nv.cuinfo,"",@"SHT_NOTE"
	.sectionflags	@"SHF_NOTE_NV_CUINFO"
        /*0018*/ 	.short	0x0002
        /*001a*/ 	.short	0x0064
        /*001c*/ 	.short	0x0082
	.zero		2


//--------------------- .nv.info                  --------------------------
	.section	.nv.info,"",@"SHT_CUDA_INFO"
	.align	4


	//----- nvinfo : EIATTR_REGCOUNT
	.align		4
        /*0000*/ 	.byte	0x04, 0x2f
        /*0002*/ 	.short	(.L_11 - .L_10)
	.align		4
.L_10:
        /*0004*/ 	.word	index@(_Z25tournamentSelectionKernelP9IndividuoS0_P17curandStateXORWOW)
        /*0008*/ 	.word	0x00000022


	//----- nvinfo : EIATTR_FRAME_SIZE
	.align		4
.L_11:
        /*000c*/ 	.byte	0x04, 0x11
        /*000e*/ 	.short	(.L_13 - .L_12)
	.align		4
.L_12:
        /*0010*/ 	.word	index@(_Z25tournamentSelectionKernelP9IndividuoS0_P17curandStateXORWOW)
        /*0014*/ 	.word	0x00000008


	//----- nvinfo : EIATTR_REGCOUNT
	.align		4
.L_13:
        /*0018*/ 	.byte	0x04, 0x2f
        /*001a*/ 	.short	(.L_15 - .L_14)
	.align		4
.L_14:
        /*001c*/ 	.word	index@(_Z20crossSelectionKernelP9Individuo)
        /*0020*/ 	.word	0x00000004


	//----- nvinfo : EIATTR_FRAME_SIZE
	.align		4
.L_15:
        /*0024*/ 	.byte	0x04, 0x11
        /*0026*/ 	.short	(.L_17 - .L_16)
	.align		4
.L_16:
        /*0028*/ 	.word	index@(_Z20crossSelectionKernelP9Individuo)
        /*002c*/ 	.word	0x00000000


	//----- nvinfo : EIATTR_REGCOUNT
	.align		4
.L_17:
        /*0030*/ 	.byte	0x04, 0x2f
        /*0032*/ 	.short	(.L_19 - .L_18)
	.align		4
.L_18:
        /*0034*/ 	.word	index@(_Z11eliteKernelP9Individuo)
        /*0038*/ 	.word	0x00000004


	//----- nvinfo : EIATTR_FRAME_SIZE
	.align		4
.L_19:
        /*003c*/ 	.byte	0x04, 0x11
        /*003e*/ 	.short	(.L_21 - .L_20)
	.align		4
.L_20:
        /*0040*/ 	.word	index@(_Z11eliteKernelP9Individuo)
        /*0044*/ 	.word	0x00000000


	//----- nvinfo : EIATTR_REGCOUNT
	.align		4
.L_21:
        /*0048*/ 	.byte	0x04, 0x2f
        /*004a*/ 	.short	(.L_23 - .L_22)
	.align		4
.L_22:
        /*004c*/ 	.word	index@(_Z9init_randP17curandStateXORWOWi)
        /*0050*/ 	.word	0x0000000e


	//----- nvinfo : EIATTR_FRAME_SIZE
	.align		4
.L_23:
        /*0054*/ 	.byte	0x04, 0x11
        /*0056*/ 	.short	(.L_25 - .L_24)
	.align		4
.L_24:
        /*0058*/ 	.word	index@(_Z9init_randP17curandStateXORWOWi)
        /*005c*/ 	.word	0x00000000


	//----- nvinfo : EIATTR_REGCOUNT
	.align		4
.L_25:
        /*0060*/ 	.byte	0x04, 0x2f
        /*0062*/ 	.short	(.L_27 - .L_26)
	.align		4
.L_26:
        /*0064*/ 	.word	index@(_Z14init_poblacionP9IndividuoP17curandStateXORWOW)
        /*0068*/ 	.word	0x00000028


	//----- nvinfo : EIATTR_FRAME_SIZE
	.align		4
.L_27:
        /*006c*/ 	.byte	0x04, 0x11
        /*006e*/ 	.short	(.L_29 - .L_28)
	.align		4
.L_28:
        /*0070*/ 	.word	index@(_Z14init_poblacionP9IndividuoP17curandStateXORWOW)
        /*0074*/ 	.word	0x00000000


	//----- nvinfo : EIATTR_MIN_STACK_SIZE
	.align		4
.L_29:
        /*0078*/ 	.byte	0x04, 0x12
        /*007a*/ 	.short	(.L_31 - .L_30)
	.align		4
.L_30:
        /*007c*/ 	.word	index@(_Z14init_poblacionP9IndividuoP17curandStateXORWOW)
        /*0080*/ 	.word	0x00000000


	//----- nvinfo : EIATTR_MIN_STACK_SIZE
	.align		4
.L_31:
        /*0084*/ 	.byte	0x04, 0x12
        /*0086*/ 	.short	(.L_33 - .L_32)
	.align		4
.L_32:
        /*0088*/ 	.word	index@(_Z9init_randP17curandStateXORWOWi)
        /*008c*/ 	.word	0x00000000


	//----- nvinfo : EIATTR_MIN_STACK_SIZE
	.align		4
.L_33:
        /*0090*/ 	.byte	0x04, 0x12
        /*0092*/ 	.short	(.L_35 - .L_34)
	.align		4
.L_34:
        /*0094*/ 	.word	index@(_Z11eliteKernelP9Individuo)
        /*0098*/ 	.word	0x00000000


	//----- nvinfo : EIATTR_MIN_STACK_SIZE
	.align		4
.L_35:
        /*009c*/ 	.byte	0x04, 0x12
        /*009e*/ 	.short	(.L_37 - .L_36)
	.align		4
.L_36:
        /*00a0*/ 	.word	index@(_Z20crossSelectionKernelP9Individuo)
        /*00a4*/ 	.word	0x00000000


	//----- nvinfo : EIATTR_MIN_STACK_SIZE
	.align		4
.L_37:
        /*00a8*/ 	.byte	0x04, 0x12
        /*00aa*/ 	.short	(.L_39 - .L_38)
	.align		4
.L_38:
        /*00ac*/ 	.word	index@(_Z25tournamentSelectionKernelP9IndividuoS0_P17curandStateXORWOW)
        /*00b0*/ 	.word	0x00000008
.L_39:


//--------------------- .nv.compat                --------------------------
	.section	.nv.compat,"",@"SHT_CUDA_COMPAT_INFO"
	.align	4
        /*0000*/ 	.byte	0x02, 0x09, 0x00, 0x00, 0x02, 0x02, 0x01, 0x00, 0x02, 0x05, 0x05, 0x00, 0x03, 0x07, 0x01, 0x01
        /*0010*/ 	.byte	0x02, 0x03, 0x00, 0x00, 0x02, 0x06, 0x01, 0x00, 0x04, 0x0b, 0x08, 0x00, 0x01, 0x00, 0x00, 0x00
        /*0020*/ 	.byte	0x00, 0x00, 0x00, 0x00


//--------------------- .nv.info._Z14init_poblacionP9IndividuoP17curandStateXORWOW --------------------------
	.section	.nv.info._Z14init_poblacionP9IndividuoP17curandStateXORWOW,"",@"SHT_CUDA_INFO"
	.sectionflags	@""
	.align	4


	//----- nvinfo : EIATTR_CUDA_API_VERSION
	.align		4
        /*0000*/ 	.byte	0x04, 0x37
        /*0002*/ 	.short	(.L_41 - .L_40)
.L_40:
        /*0004*/ 	.word	0x00000082


	//----- nvinfo : EIATTR_KPARAM_INFO
	.align		4
.L_41:
        /*0008*/ 	.byte	0x04, 0x17
        /*000a*/ 	.short	(.L_43 - .L_42)
.L_42:
        /*000c*/ 	.word	0x00000000
        /*0010*/ 	.short	0x0001
        /*0012*/ 	.short	0x0008
        /*0014*/ 	.byte	0x00, 0xf5, 0x21, 0x00


	//----- nvinfo : EIATTR_KPARAM_INFO
	.align		4
.L_43:
        /*0018*/ 	.byte	0x04, 0x17
        /*001a*/ 	.short	(.L_45 - .L_44)
.L_44:
        /*001c*/ 	.word	0x00000000
        /*0020*/ 	.short	0x0000
        /*0022*/ 	.short	0x0000
        /*0024*/ 	.byte	0x00, 0xf5, 0x21, 0x00


	//----- nvinfo : EIATTR_SPARSE_MMA_MASK
	.align		4
.L_45:
        /*0028*/ 	.byte	0x03, 0x50
        /*002a*/ 	.short	0x0000


	//----- nvinfo : EIATTR_MAXREG_COUNT
	.align		4
        /*002c*/ 	.byte	0x03, 0x1b
        /*002e*/ 	.short	0x00ff


	//----- nvinfo : EIATTR_MERCURY_ISA_VERSION
	.align		4
        /*0030*/ 	.byte	0x03, 0x5f
        /*0032*/ 	.short	0x0101


	//----- nvinfo : EIATTR_VRC_CTA_INIT_COUNT
	.align		4
        /*0034*/ 	.byte	0x02, 0x4a
	.zero		1
	.zero		1


	//----- nvinfo : EIATTR_EXIT_INSTR_OFFSETS
	.align		4
        /*0038*/ 	.byte	0x04, 0x1c
        /*003a*/ 	.short	(.L_47 - .L_46)


	//   ....[0]....
.L_46:
        /*003c*/ 	.word	0x00000060


	//   ....[1]....
        /*0040*/ 	.word	0x00001940


	//----- nvinfo : EIATTR_CBANK_PARAM_SIZE
	.align		4
.L_47:
        /*0044*/ 	.byte	0x03, 0x19
        /*0046*/ 	.short	0x0010


	//----- nvinfo : EIATTR_PARAM_CBANK
	.align		4
        /*0048*/ 	.byte	0x04, 0x0a
        /*004a*/ 	.short	(.L_49 - .L_48)
	.align		4
.L_48:
        /*004c*/ 	.word	index@(.nv.constant0._Z14init_poblacionP9IndividuoP17curandStateXORWOW)
        /*0050*/ 	.short	0x0380
        /*0052*/ 	.short	0x0010


	//----- nvinfo : EIATTR_SW_WAR
	.align		4
.L_49:
        /*0054*/ 	.byte	0x04, 0x36
        /*0056*/ 	.short	(.L_51 - .L_50)
.L_50:
        /*0058*/ 	.word	0x00000008
.L_51:


//--------------------- .nv.info._Z9init_randP17curandStateXORWOWi --------------------------
	.section	.nv.info._Z9init_randP17curandStateXORWOWi,"",@"SHT_CUDA_INFO"
	.sectionflags	@""
	.align	4


	//----- nvinfo : EIATTR_CUDA_API_VERSION
	.align		4
        /*0000*/ 	.byte	0x04, 0x37
        /*0002*/ 	.short	(.L_53 - .L_52)
.L_52:
        /*0004*/ 	.word	0x00000082


	//----- nvinfo : EIATTR_KPARAM_INFO
	.align		4
.L_53:
        /*0008*/ 	.byte	0x04, 0x17
        /*000a*/ 	.short	(.L_55 - .L_54)
.L_54:
        /*000c*/ 	.word	0x00000000
        /*0010*/ 	.short	0x0001
        /*0012*/ 	.short	0x0008
        /*0014*/ 	.byte	0x00, 0xf0, 0x11, 0x00


	//----- nvinfo : EIATTR_KPARAM_INFO
	.align		4
.L_55:
        /*0018*/ 	.byte	0x04, 0x17
        /*001a*/ 	.short	(.L_57 - .L_56)
.L_56:
        /*001c*/ 	.word	0x00000000
        /*0020*/ 	.short	0x0000
        /*0022*/ 	.short	0x0000
        /*0024*/ 	.byte	0x00, 0xf5, 0x21, 0x00


	//----- nvinfo : EIATTR_SPARSE_MMA_MASK
	.align		4
.L_57:
        /*0028*/ 	.byte	0x03, 0x50
        /*002a*/ 	.short	0x0000


	//----- nvinfo : EIATTR_MAXREG_COUNT
	.align		4
        /*002c*/ 	.byte	0x03, 0x1b
        /*002e*/ 	.short	0x00ff


	//----- nvinfo : EIATTR_MERCURY_ISA_VERSION
	.align		4
        /*0030*/ 	.byte	0x03, 0x5f
        /*0032*/ 	.short	0x0101


	//----- nvinfo : EIATTR_VRC_CTA_INIT_COUNT
	.align		4
        /*0034*/ 	.byte	0x02, 0x4a
	.zero		1
	.zero		1


	//----- nvinfo : EIATTR_EXIT_INSTR_OFFSETS
	.align		4
        /*0038*/ 	.byte	0x04, 0x1c
        /*003a*/ 	.short	(.L_59 - .L_58)


	//   ....[0]....
.L_58:
        /*003c*/ 	.word	0x00000060


	//   ....[1]....
        /*0040*/ 	.word	0x000001d0


	//----- nvinfo : EIATTR_CBANK_PARAM_SIZE
	.align		4
.L_59:
        /*0044*/ 	.byte	0x03, 0x19
        /*0046*/ 	.short	0x000c


	//----- nvinfo : EIATTR_PARAM_CBANK
	.align		4
        /*0048*/ 	.byte	0x04, 0x0a
        /*004a*/ 	.short	(.L_61 - .L_60)
	.align		4
.L_60:
        /*004c*/ 	.word	index@(.nv.constant0._Z9init_randP17curandStateXORWOWi)
        /*0050*/ 	.short	0x0380
        /*0052*/ 	.short	0x000c


	//----- nvinfo : EIATTR_SW_WAR
	.align		4
.L_61:
        /*0054*/ 	.byte	0x04, 0x36
        /*0056*/ 	.short	(.L_63 - .L_62)
.L_62:
        /*0058*/ 	.word	0x00000008
.L_63:


//--------------------- .nv.info._Z11eliteKernelP9Individuo --------------------------
	.section	.nv.info._Z11eliteKernelP9Individuo,"",@"SHT_CUDA_INFO"
	.sectionflags	@""
	.align	4


	//----- nvinfo : EIATTR_CUDA_API_VERSION
	.align		4
        /*0000*/ 	.byte	0x04, 0x37
        /*0002*/ 	.short	(.L_65 - .L_64)
.L_64:
        /*0004*/ 	.word	0x00000082


	//----- nvinfo : EIATTR_KPARAM_INFO
	.align		4
.L_65:
        /*0008*/ 	.byte	0x04, 0x17
        /*000a*/ 	.short	(.L_67 - .L_66)
.L_66:
        /*000c*/ 	.word	0x00000000
        /*0010*/ 	.short	0x0000
        /*0012*/ 	.short	0x0000
        /*0014*/ 	.byte	0x00, 0xf5, 0x21, 0x00


	//----- nvinfo : EIATTR_SPARSE_MMA_MASK
	.align		4
.L_67:
        /*0018*/ 	.byte	0x03, 0x50
        /*001a*/ 	.short	0x0000


	//----- nvinfo : EIATTR_MAXREG_COUNT
	.align		4
        /*001c*/ 	.byte	0x03, 0x1b
        /*001e*/ 	.short	0x00ff


	//----- nvinfo : EIATTR_MERCURY_ISA_VERSION
	.align		4
        /*0020*/ 	.byte	0x03, 0x5f
        /*0022*/ 	.short	0x0101


	//----- nvinfo : EIATTR_VRC_CTA_INIT_COUNT
	.align		4
        /*0024*/ 	.byte	0x02, 0x4a
	.zero		1
	.zero		1


	//----- nvinfo : EIATTR_EXIT_INSTR_OFFSETS
	.align		4
        /*0028*/ 	.byte	0x04, 0x1c
        /*002a*/ 	.short	(.L_69 - .L_68)


	//   ....[0]....
.L_68:
        /*002c*/ 	.word	0x00000010


	//----- nvinfo : EIATTR_CBANK_PARAM_SIZE
	.align		4
.L_69:
        /*0030*/ 	.byte	0x03, 0x19
        /*0032*/ 	.short	0x0008


	//----- nvinfo : EIATTR_PARAM_CBANK
	.align		4
        /*0034*/ 	.byte	0x04, 0x0a
        /*0036*/ 	.short	(.L_71 - .L_70)
	.align		4
.L_70:
        /*0038*/ 	.word	index@(.nv.constant0._Z11eliteKernelP9Individuo)
        /*003c*/ 	.short	0x0380
        /*003e*/ 	.short	0x0008


	//----- nvinfo : EIATTR_SW_WAR
	.align		4
.L_71:
        /*0040*/ 	.byte	0x04, 0x36
        /*0042*/ 	.short	(.L_73 - .L_72)
.L_72:
        /*0044*/ 	.word	0x00000008
.L_73:


//--------------------- .nv.info._Z20crossSelectionKernelP9Individuo --------------------------
	.section	.nv.info._Z20crossSelectionKernelP9Individuo,"",@"SHT_CUDA_INFO"
	.sectionflags	@""
	.align	4


	//----- nvinfo : EIATTR_CUDA_API_VERSION
	.align		4
        /*0000*/ 	.byte	0x04, 0x37
        /*0002*/ 	.short	(.L_75 - .L_74)
.L_74:
        /*0004*/ 	.word	0x00000082


	//----- nvinfo : EIATTR_KPARAM_INFO
	.align		4
.L_75:
        /*0008*/ 	.byte	0x04, 0x17
        /*000a*/ 	.short	(.L_77 - .L_76)
.L_76:
        /*000c*/ 	.word	0x00000000
        /*0010*/ 	.short	0x0000
        /*0012*/ 	.short	0x0000
        /*0014*/ 	.byte	0x00, 0xf5, 0x21, 0x00


	//----- nvinfo : EIATTR_SPARSE_MMA_MASK
	.align		4
.L_77:
        /*0018*/ 	.byte	0x03, 0x50
        /*001a*/ 	.short	0x0000


	//----- nvinfo : EIATTR_MAXREG_COUNT
	.align		4
        /*001c*/ 	.byte	0x03, 0x1b
        /*001e*/ 	.short	0x00ff


	//----- nvinfo : EIATTR_MERCURY_ISA_VERSION
	.align		4
        /*0020*/ 	.byte	0x03, 0x5f
        /*0022*/ 	.short	0x0101


	//----- nvinfo : EIATTR_VRC_CTA_INIT_COUNT
	.align		4
        /*0024*/ 	.byte	0x02, 0x4a
	.zero		1
	.zero		1


	//----- nvinfo : EIATTR_EXIT_INSTR_OFFSETS
	.align		4
        /*0028*/ 	.byte	0x04, 0x1c
        /*002a*/ 	.short	(.L_79 - .L_78)


	//   ....[0]....
.L_78:
        /*002c*/ 	.word	0x00000010


	//----- nvinfo : EIATTR_CBANK_PARAM_SIZE
	.align		4
.L_79:
        /*0030*/ 	.byte	0x03, 0x19
        /*0032*/ 	.short	0x0008


	//----- nvinfo : EIATTR_PARAM_CBANK
	.align		4
        /*0034*/ 	.byte	0x04, 0x0a
        /*0036*/ 	.short	(.L_81 - .L_80)
	.align		4
.L_80:
        /*0038*/ 	.word	index@(.nv.constant0._Z20crossSelectionKernelP9Individuo)
        /*003c*/ 	.short	0x0380
        /*003e*/ 	.short	0x0008


	//----- nvinfo : EIATTR_SW_WAR
	.align		4
.L_81:
        /*0040*/ 	.byte	0x04, 0x36
        /*0042*/ 	.short	(.L_83 - .L_82)
.L_82:
        /*0044*/ 	.word	0x00000008
.L_83:


//--------------------- .nv.info._Z25tournamentSelectionKernelP9IndividuoS0_P17curandStateXORWOW --------------------------
	.section	.nv.info._Z25tournamentSelectionKernelP9IndividuoS0_P17curandStateXORWOW,"",@"SHT_CUDA_INFO"
	.sectionflags	@""
	.align	4


	//----- nvinfo : EIATTR_CUDA_API_VERSION
	.align		4
        /*0000*/ 	.byte	0x04, 0x37
        /*0002*/ 	.short	(.L_85 - .L_84)
.L_84:
        /*0004*/ 	.word	0x00000082


	//----- nvinfo : EIATTR_KPARAM_INFO
	.align		4
.L_85:
        /*0008*/ 	.byte	0x04, 0x17
        /*000a*/ 	.short	(.L_87 - .L_86)
.L_86:
        /*000c*/ 	.word	0x00000000
        /*0010*/ 	.short	0x0002
        /*0012*/ 	.short	0x0010
        /*0014*/ 	.byte	0x00, 0xf5, 0x21, 0x00


	//----- nvinfo : EIATTR_KPARAM_INFO
	.align		4
.L_87:
        /*0018*/ 	.byte	0x04, 0x17
        /*001a*/ 	.short	(.L_89 - .L_88)
.L_88:
        /*001c*/ 	.word	0x00000000
        /*0020*/ 	.short	0x0001
        /*0022*/ 	.short	0x0008
        /*0024*/ 	.byte	0x00, 0xf5, 0x21, 0x00


	//----- nvinfo : EIATTR_KPARAM_INFO
	.align		4
.L_89:
        /*0028*/ 	.byte	0x04, 0x17
        /*002a*/ 	.short	(.L_91 - .L_90)
.L_90:
        /*002c*/ 	.word	0x00000000
        /*0030*/ 	.short	0x0000
        /*0032*/ 	.short	0x0000
        /*0034*/ 	.byte	0x00, 0xf5, 0x21, 0x00


	//----- nvinfo : EIATTR_SPARSE_MMA_MASK
	.align		4
.L_91:
        /*0038*/ 	.byte	0x03, 0x50
        /*003a*/ 	.short	0x0000


	//----- nvinfo : EIATTR_MAXREG_COUNT
	.align		4
        /*003c*/ 	.byte	0x03, 0x1b
        /*003e*/ 	.short	0x00ff


	//----- nvinfo : EIATTR_EXTERNS
	.align		4
        /*0040*/ 	.byte	0x04, 0x0f
        /*0042*/ 	.short	(.L_93 - .L_92)


	//   ....[0]....
	.align		4
.L_92:
        /*0044*/ 	.word	index@(vprintf)


	//----- nvinfo : EIATTR_MERCURY_ISA_VERSION
	.align		4
.L_93:
        /*0048*/ 	.byte	0x03, 0x5f
        /*004a*/ 	.short	0x0101


	//----- nvinfo : EIATTR_VRC_CTA_INIT_COUNT
	.align		4
        /*004c*/ 	.byte	0x02, 0x4a
	.zero		1
	.zero		1


	//----- nvinfo : EIATTR_SYSCALL_OFFSETS
	.align		4
        /*0050*/ 	.byte	0x04, 0x46
        /*0052*/ 	.short	(.L_95 - .L_94)


	//   ....[0]....
.L_94:
        /*0054*/ 	.word	0x000002a0


	//   ....[1]....
        /*0058*/ 	.word	0x00000480


	//----- nvinfo : EIATTR_EXIT_INSTR_OFFSETS
	.align		4
.L_95:
        /*005c*/ 	.byte	0x04, 0x1c
        /*005e*/ 	.short	(.L_97 - .L_96)


	//   ....[0]....
.L_96:
        /*0060*/ 	.word	0x000000b0


	//   ....[1]....
        /*0064*/ 	.word	0x00000530


	//   ....[2]....
        /*0068*/ 	.word	0x000005d0


	//----- nvinfo : EIATTR_CRS_STACK_SIZE
	.align		4
.L_97:
        /*006c*/ 	.byte	0x04, 0x1e
        /*006e*/ 	.short	(.L_99 - .L_98)
.L_98:
        /*0070*/ 	.word	0x00000000


	//----- nvinfo : EIATTR_CBANK_PARAM_SIZE
	.align		4
.L_99:
        /*0074*/ 	.byte	0x03, 0x19
        /*0076*/ 	.short	0x0018


	//----- nvinfo : EIATTR_PARAM_CBANK
	.align		4
        /*0078*/ 	.byte	0x04, 0x0a
        /*007a*/ 	.short	(.L_101 - .L_100)
	.align		4
.L_100:
        /*007c*/ 	.word	index@(.nv.constant0._Z25tournamentSelectionKernelP9IndividuoS0_P17curandStateXORWOW)
        /*0080*/ 	.short	0x0380
        /*0082*/ 	.short	0x0018


	//----- nvinfo : EIATTR_SW_WAR
	.align		4
.L_101:
        /*0084*/ 	.byte	0x04, 0x36
        /*0086*/ 	.short	(.L_103 - .L_102)
.L_102:
        /*0088*/ 	.word	0x00000008
.L_103:


//--------------------- .nv.callgraph             --------------------------
	.section	.nv.callgraph,"",@"SHT_CUDA_CALLGRAPH"
	.align	4
	.sectionentsize	8
	.align		4
        /*0000*/ 	.word	0x00000000
	.align		4
        /*0004*/ 	.word	0xffffffff
	.align		4
        /*0008*/ 	.word	index@(_Z25tournamentSelectionKernelP9IndividuoS0_P17curandStateXORWOW)
	.align		4
        /*000c*/ 	.word	index@(vprintf)
	.align		4
        /*0010*/ 	.word	0x00000000
	.align		4
        /*0014*/ 	.word	0xfffffffe
	.align		4
        /*0018*/ 	.word	0x00000000
	.align		4
        /*001c*/ 	.word	0xfffffffd
	.align		4
        /*0020*/ 	.word	0x00000000
	.align		4
        /*0024*/ 	.word	0xfffffffc


//--------------------- .nv.constant4             --------------------------
	.section	.nv.constant4,"a",@progbits
	.align	8
	.align		8
.nv.constant4:
        /*0000*/ 	.dword	precalc_xorwow_matrix
	.align		8
        /*0008*/ 	.dword	precalc_xorwow_offset_matrix
	.align		8
        /*0010*/ 	.dword	mrg32k3aM1
	.align		8
        /*0018*/ 	.dword	mrg32k3aM2
	.align		8
        /*0020*/ 	.dword	mrg32k3aM1SubSeq
	.align		8
        /*0028*/ 	.dword	mrg32k3aM2SubSeq
	.align		8
        /*0030*/ 	.dword	mrg32k3aM1Seq
	.align		8
        /*0038*/ 	.dword	mrg32k3aM2Seq
	.align		8
        /*0040*/ 	.dword	$str
	.align		8
        /*0048*/ 	.dword	vprintf


//--------------------- .nv.constant3             --------------------------
	.section	.nv.constant3,"a",@progbits
	.align	8
.nv.constant3:
	.type		__cr_lgamma_table,@object
	.size		__cr_lgamma_table,(.L_8 - __cr_lgamma_table)
__cr_lgamma_table:
        /*0000*/ 	.byte	0x00, 0x00, 0x00, 0x00, 0x00, 0x00, 0x00, 0x00, 0x00, 0x00, 0x00, 0x00, 0x00, 0x00, 0x00, 0x00
        /*0010*/ 	.byte	0xef, 0x39, 0xfa, 0xfe, 0x42, 0x2e, 0xe6, 0x3f, 0x02, 0x20, 0x2a, 0xfa, 0x0b, 0xab, 0xfc, 0x3f
        /*0020*/ 	.byte	0xf9, 0x2c, 0x92, 0x7c, 0xa7, 0x6c, 0x09, 0x40, 0xc9, 0x79, 0x44, 0x3c, 0x64, 0x26, 0x13, 0x40
        /*0030*/ 	.byte	0xca, 0x01, 0xcf, 0x3a, 0x27, 0x51, 0x1a, 0x40, 0x30, 0xcc, 0x2d, 0xf3, 0xe1, 0x0c, 0x21, 0x40
        /*0040*/ 	.byte	0x0d, 0xb7, 0xfc, 0x82, 0x8e, 0x35, 0x25, 0x40
.L_8:


//--------------------- .text._Z14init_poblacionP9IndividuoP17curandStateXORWOW --------------------------
	.section	.text._Z14init_poblacionP9IndividuoP17curandStateXORWOW,"ax",@progbits
	.align	128
        .global         _Z14init_poblacionP9IndividuoP17curandStateXORWOW
        .type           _Z14init_poblacionP9IndividuoP17curandStateXORWOW,@function
        .size           _Z14init_poblacionP9IndividuoP17curandStateXORWOW,(.L_x_7 - _Z14init_poblacionP9IndividuoP17curandStateXORWOW)
        .other          _Z14init_poblacionP9IndividuoP17curandStateXORWOW,@"STO_CUDA_ENTRY STV_DEFAULT"
_Z14init_poblacionP9IndividuoP17curandStateXORWOW:
.text._Z14init_poblacionP9IndividuoP17curandStateXORWOW:
[----:B------:R-:W-:Y:S01]  /*0000*/  LDC R1, c[0x0][0x37c] ;  /* 0x0000df00ff017b82 */ /* 0x000fe20000000800 */
[----:B------:R-:W0:Y:S07]  /*0010*/  S2R R0, SR_TID.X ;  /* 0x0000000000007919 */ /* 0x000e2e0000002100 */
[----:B------:R-:W0:Y:S08]  /*0020*/  S2UR UR4, SR_CTAID.X ;  /* 0x00000000000479c3 */ /* 0x000e300000002500 */
[----:B------:R-:W0:Y:S02]  /*0030*/  LDC R27, c[0x0][0x360] ;  /* 0x0000d800ff1b7b82 */ /* 0x000e240000000800 */
[----:B0-----:R-:W-:-:S05]  /*0040*/  IMAD R27, R27, UR4, R0 ;  /* 0x000000041b1b7c24 */ /* 0x001fca000f8e0200 */
[----:B------:R-:W-:-:S13]  /*0050*/  ISETP.GT.AND P0, PT, R27, 0x927bf, PT ;  /* 0x000927bf1b00780c */ /* 0x000fda0003f04270 */
[----:B------:R-:W-:Y:S05]  /*0060*/  @P0 EXIT ;  /* 0x000000000000094d */ /* 0x000fea0003800000 */
[----:B------:R-:W0:Y:S01]  /*0070*/  LDC.64 R12, c[0x0][0x388] ;  /* 0x0000e200ff0c7b82 */ /* 0x000e220000000a00 */
[----:B------:R-:W1:Y:S01]  /*0080*/  LDCU.64 UR4, c[0x0][0x358] ;  /* 0x00006b00ff0477ac */ /* 0x000e620008000a00 */
[----:B0-----:R-:W-:-:S05]  /*0090*/  IMAD.WIDE R12, R27, 0x30, R12 ;  /* 0x000000301b0c7825 */ /* 0x001fca00078e020c */
[----:B-1----:R-:W2:Y:S04]  /*00a0*/  LDG.E.64 R6, desc[UR4][R12.64] ;  /* 0x000000040c067981 */ /* 0x002ea8000c1e1b00 */
[----:B------:R-:W3:Y:S04]  /*00b0*/  LDG.E.64 R2, desc[UR4][R12.64+0x10] ;  /* 0x000010040c027981 */ /* 0x000ee8000c1e1b00 */
[----:B------:R-:W4:Y:S01]  /*00c0*/  LDG.E.64 R4, desc[UR4][R12.64+0x8] ;  /* 0x000008040c047981 */ /* 0x000f22000c1e1b00 */
[----:B------:R-:W-:Y:S02]  /*00d0*/  IMAD.MOV.U32 R24, RZ, RZ, RZ ;  /* 0x000000ffff187224 */ /* 0x000fe400078e00ff */
[----:B------:R-:W-:Y:S01]  /*00e0*/  IMAD.MOV.U32 R28, RZ, RZ, RZ ;  /* 0x000000ffff1c7224 */ /* 0x000fe200078e00ff */
[----:B--2---:R-:W-:-:S04]  /*00f0*/  SHF.R.U32.HI R0, RZ, 0x2, R7 ;  /* 0x00000002ff007819 */ /* 0x004fc80000011607 */
[----:B------:R-:W-:Y:S01]  /*0100*/  LOP3.LUT R0, R0, R7, RZ, 0x3c, !PT ;  /* 0x0000000700007212 */ /* 0x000fe200078e3cff */
[----:B---3--:R-:W-:Y:S01]  /*0110*/  IMAD.SHL.U32 R8, R3, 0x10, RZ ;  /* 0x0000001003087824 */ /* 0x008fe200078e00ff */
[----:B------:R-:W-:Y:S02]  /*0120*/  SHF.R.U32.HI R15, RZ, 0x2, R2 ;  /* 0x00000002ff0f7819 */ /* 0x000fe40000011602 */
[----:B----4-:R-:W-:Y:S01]  /*0130*/  SHF.R.U32.HI R9, RZ, 0x2, R4 ;  /* 0x00000002ff097819 */ /* 0x010fe20000011604 */
[----:B------:R-:W-:-:S03]  /*0140*/  IMAD.SHL.U32 R7, R0, 0x2, RZ ;  /* 0x0000000200077824 */ /* 0x000fc600078e00ff */
[----:B------:R-:W-:Y:S02]  /*0150*/  LOP3.LUT R4, R9, R4, RZ, 0x3c, !PT ;  /* 0x0000000409047212 */ /* 0x000fe400078e3cff */
[----:B------:R-:W-:Y:S02]  /*0160*/  LOP3.LUT R7, R3, R8, R7, 0x96, !PT ;  /* 0x0000000803077212 */ /* 0x000fe400078e9607 */
[----:B------:R-:W-:Y:S02]  /*0170*/  SHF.R.U32.HI R8, RZ, 0x2, R5 ;  /* 0x00000002ff087819 */ /* 0x000fe40000011605 */
[----:B------:R-:W-:Y:S01]  /*0180*/  LOP3.LUT R9, R7, R0, RZ, 0x3c, !PT ;  /* 0x0000000007097212 */ /* 0x000fe200078e3cff */
[----:B------:R-:W-:Y:S01]  /*0190*/  IMAD.SHL.U32 R7, R4, 0x2, RZ ;  /* 0x0000000204077824 */ /* 0x000fe200078e00ff */
[----:B------:R-:W-:Y:S01]  /*01a0*/  LOP3.LUT R10, R8, R5, RZ, 0x3c, !PT ;  /* 0x00000005080a7212 */ /* 0x000fe200078e3cff */
[----:B------:R-:W-:Y:S01]  /*01b0*/  IMAD.MOV.U32 R8, RZ, RZ, 0x2f800000 ;  /* 0x2f800000ff087424 */ /* 0x000fe200078e00ff */
[----:B------:R-:W-:Y:S01]  /*01c0*/  SHF.R.U32.HI R16, RZ, 0x2, R9 ;  /* 0x00000002ff107819 */ /* 0x000fe20000011609 */
[----:B------:R-:W-:-:S05]  /*01d0*/  IMAD.SHL.U32 R0, R9, 0x10, RZ ;  /* 0x0000001009007824 */ /* 0x000fca00078e00ff */
[----:B------:R-:W-:Y:S02]  /*01e0*/  LOP3.LUT R7, R9, R0, R7, 0x96, !PT ;  /* 0x0000000009077212 */ /* 0x000fe400078e9607 */
[----:B------:R-:W-:Y:S02]  /*01f0*/  IADD3 R0, PT, PT, R6, 0x587c5, R9 ;  /* 0x000587c506007810 */ /* 0x000fe40007ffe009 */
[----:B------:R-:W-:Y:S01]  /*0200*/  LOP3.LUT R5, R7, R4, RZ, 0x3c, !PT ;  /* 0x0000000407057212 */ /* 0x000fe200078e3cff */
[----:B------:R-:W-:Y:S01]  /*0210*/  IMAD.SHL.U32 R4, R10, 0x2, RZ ;  /* 0x000000020a047824 */ /* 0x000fe200078e00ff */
[----:B------:R-:W-:Y:S02]  /*0220*/  I2FP.F32.U32 R7, R0 ;  /* 0x0000000000077245 */ /* 0x000fe40000201000 */
[----:B------:R-:W-:Y:S01]  /*0230*/  LOP3.LUT R9, R16, R9, RZ, 0x3c, !PT ;  /* 0x0000000910097212 */ /* 0x000fe200078e3cff */
[----:B------:R-:W-:Y:S01]  /*0240*/  IMAD.SHL.U32 R0, R5, 0x10, RZ ;  /* 0x0000001005007824 */ /* 0x000fe200078e00ff */
[----:B------:R-:W-:Y:S01]  /*0250*/  SHF.R.U32.HI R18, RZ, 0x2, R5 ;  /* 0x00000002ff127819 */ /* 0x000fe20000011605 */
[----:B------:R-:W-:Y:S01]  /*0260*/  FFMA R7, R7, R8, 1.1641532182693481445e-10 ;  /* 0x2f00000007077423 */ /* 0x000fe20000000008 */
[----:B------:R-:W-:-:S02]  /*0270*/  IMAD.MOV.U32 R16, RZ, RZ, RZ ;  /* 0x000000ffff107224 */ /* 0x000fc400078e00ff */
[----:B------:R-:W-:Y:S02]  /*0280*/  LOP3.LUT R11, R5, R0, R4, 0x96, !PT ;  /* 0x00000000050b7212 */ /* 0x000fe400078e9604 */
[----:B------:R-:W-:Y:S02]  /*0290*/  FSETP.GT.AND P0, PT, R7, 0.5, PT ;  /* 0x3f0000000700780b */ /* 0x000fe40003f04000 */
[----:B------:R-:W-:Y:S02]  /*02a0*/  LOP3.LUT R4, R15, R2, RZ, 0x3c, !PT ;  /* 0x000000020f047212 */ /* 0x000fe400078e3cff */
[----:B------:R-:W-:Y:S02]  /*02b0*/  IADD3 R0, PT, PT, R6, 0xb0f8a, R5 ;  /* 0x000b0f8a06007810 */ /* 0x000fe40007ffe005 */
[----:B------:R-:W-:Y:S01]  /*02c0*/  LOP3.LUT R7, R11, R10, RZ, 0x3c, !PT ;  /* 0x0000000a0b077212 */ /* 0x000fe200078e3cff */
[----:B------:R-:W-:Y:S01]  /*02d0*/  IMAD.SHL.U32 R10, R4, 0x2, RZ ;  /* 0x00000002040a7824 */ /* 0x000fe200078e00ff */
[----:B------:R-:W-:-:S02]  /*02e0*/  I2FP.F32.U32 R15, R0 ;  /* 0x00000000000f7245 */ /* 0x000fc40000201000 */
[----:B------:R-:W-:Y:S01]  /*02f0*/  SHF.R.U32.HI R2, RZ, 0x2, R3 ;  /* 0x00000002ff027819 */ /* 0x000fe20000011603 */
[----:B------:R-:W-:Y:S01]  /*0300*/  IMAD.SHL.U32 R0, R7, 0x10, RZ ;  /* 0x0000001007007824 */ /* 0x000fe200078e00ff */
[----:B------:R-:W-:Y:S01]  /*0310*/  FSEL R11, RZ, 1.875, !P0 ;  /* 0x3ff00000ff0b7808 */ /* 0x000fe20004000000 */
[----:B------:R-:W-:Y:S01]  /*0320*/  FFMA R15, R15, R8, 1.1641532182693481445e-10 ;  /* 0x2f0000000f0f7423 */ /* 0x000fe20000000008 */
[----:B------:R-:W-:Y:S02]  /*0330*/  LOP3.LUT R23, R2, R3, RZ, 0x3c, !PT ;  /* 0x0000000302177212 */ /* 0x000fe400078e3cff */
[----:B------:R-:W-:Y:S01]  /*0340*/  LOP3.LUT R3, R7, R0, R10, 0x96, !PT ;  /* 0x0000000007037212 */ /* 0x000fe200078e960a */
[----:B------:R-:W-:Y:S01]  /*0350*/  IMAD.MOV.U32 R10, RZ, RZ, RZ ;  /* 0x000000ffff0a7224 */ /* 0x000fe200078e00ff */
[----:B------:R-:W-:Y:S01]  /*0360*/  IADD3 R2, PT, PT, R6, 0x10974f, R7 ;  /* 0x0010974f06027810 */ /* 0x000fe20007ffe007 */
[----:B------:R-:W-:Y:S01]  /*0370*/  IMAD.SHL.U32 R14, R23, 0x2, RZ ;  /* 0x00000002170e7824 */ /* 0x000fe200078e00ff */
[----:B------:R-:W-:Y:S01]  /*0380*/  LOP3.LUT R3, R3, R4, RZ, 0x3c, !PT ;  /* 0x0000000403037212 */ /* 0x000fe200078e3cff */
[----:B------:R0:W1:Y:S01]  /*0390*/  F2I.F64.TRUNC R0, R10 ;  /* 0x0000000a00007311 */ /* 0x000062000030d100 */
[----:B------:R-:W-:-:S02]  /*03a0*/  I2FP.F32.U32 R17, R2 ;  /* 0x0000000200117245 */ /* 0x000fc40000201000 */
[----:B------:R-:W-:Y:S01]  /*03b0*/  IADD3 R2, PT, PT, R6, 0x161f14, R3 ;  /* 0x00161f1406027810 */ /* 0x000fe20007ffe003 */
[----:B------:R-:W-:Y:S01]  /*03c0*/  IMAD.SHL.U32 R4, R3, 0x10, RZ ;  /* 0x0000001003047824 */ /* 0x000fe200078e00ff */
[----:B------:R-:W-:Y:S01]  /*03d0*/  FSETP.GT.AND P0, PT, R15, 0.5, PT ;  /* 0x3f0000000f00780b */ /* 0x000fe20003f04000 */
[----:B------:R-:W-:Y:S01]  /*03e0*/  FFMA R17, R17, R8, 1.1641532182693481445e-10 ;  /* 0x2f00000011117423 */ /* 0x000fe20000000008 */
[----:B------:R-:W-:Y:S02]  /*03f0*/  LOP3.LUT R5, R18, R5, RZ, 0x3c, !PT ;  /* 0x0000000512057212 */ /* 0x000fe400078e3cff */
[----:B------:R-:W-:Y:S01]  /*0400*/  LOP3.LUT R4, R3, R4, R14, 0x96, !PT ;  /* 0x0000000403047212 */ /* 0x000fe200078e960e */
[----:B------:R-:W-:Y:S01]  /*0410*/  IMAD.MOV.U32 R14, RZ, RZ, RZ ;  /* 0x000000ffff0e7224 */ /* 0x000fe200078e00ff */
[----:B0-----:R-:W-:Y:S02]  /*0420*/  I2FP.F32.U32 R11, R2 ;  /* 0x00000002000b7245 */ /* 0x001fe40000201000 */
[----:B------:R-:W-:Y:S01]  /*0430*/  LOP3.LUT R23, R4, R23, RZ, 0x3c, !PT ;  /* 0x0000001704177212 */ /* 0x000fe200078e3cff */
[----:B------:R-:W-:Y:S01]  /*0440*/  IMAD.SHL.U32 R4, R9, 0x2, RZ ;  /* 0x0000000209047824 */ /* 0x000fe200078e00ff */
[----:B------:R-:W-:Y:S01]  /*0450*/  FSEL R25, RZ, 1.875, !P0 ;  /* 0x3ff00000ff197808 */ /* 0x000fe20004000000 */
[----:B------:R-:W-:Y:S01]  /*0460*/  FFMA R11, R11, R8, 1.1641532182693481445e-10 ;  /* 0x2f0000000b0b7423 */ /* 0x000fe20000000008 */
[----:B------:R-:W-:Y:S01]  /*0470*/  FSETP.GT.AND P0, PT, R17, 0.5, PT ;  /* 0x3f0000001100780b */ /* 0x000fe20003f04000 */
[----:B------:R-:W-:Y:S01]  /*0480*/  IMAD.SHL.U32 R2, R23, 0x10, RZ ;  /* 0x0000001017027824 */ /* 0x000fe200078e00ff */
[----:B------:R0:W2:Y:S02]  /*0490*/  F2I.F64.TRUNC R24, R24 ;  /* 0x0000001800187311 */ /* 0x0000a4000030d100 */
[----:B------:R-:W-:-:S02]  /*04a0*/  FSEL R17, RZ, 1.875, !P0 ;  /* 0x3ff00000ff117808 */ /* 0x000fc40004000000 */
[----:B------:R-:W-:Y:S02]  /*04b0*/  LOP3.LUT R4, R23, R2, R4, 0x96, !PT ;  /* 0x0000000217047212 */ /* 0x000fe400078e9604 */
[----:B------:R-:W-:Y:S02]  /*04c0*/  IADD3 R2, PT, PT, R6, 0x1ba6d9, R23 ;  /* 0x001ba6d906027810 */ /* 0x000fe40007ffe017 */
[----:B------:R-:W-:Y:S01]  /*04d0*/  FSETP.GT.AND P0, PT, R11, 0.5, PT ;  /* 0x3f0000000b00780b */ /* 0x000fe20003f04000 */
[----:B------:R3:W4:Y:S01]  /*04e0*/  F2I.F64.TRUNC R22, R16 ;  /* 0x0000001000167311 */ /* 0x000722000030d100 */
[----:B------:R-:W-:Y:S01]  /*04f0*/  LOP3.LUT R11, R4, R9, RZ, 0x3c, !PT ;  /* 0x00000009040b7212 */ /* 0x000fe200078e3cff */
[----:B0-----:R-:W-:Y:S01]  /*0500*/  IMAD.SHL.U32 R25, R5, 0x2, RZ ;  /* 0x0000000205197824 */ /* 0x001fe200078e00ff */
[----:B------:R-:W-:Y:S02]  /*0510*/  I2FP.F32.U32 R9, R2 ;  /* 0x0000000200097245 */ /* 0x000fe40000201000 */
[----:B------:R-:W-:-:S02]  /*0520*/  IADD3 R2, PT, PT, R6, 0x212e9e, R11 ;  /* 0x00212e9e06027810 */ /* 0x000fc40007ffe00b */
[----:B------:R-:W-:Y:S01]  /*0530*/  FSEL R15, RZ, 1.875, !P0 ;  /* 0x3ff00000ff0f7808 */ /* 0x000fe20004000000 */
[----:B------:R-:W-:Y:S01]  /*0540*/  FFMA R9, R9, R8, 1.1641532182693481445e-10 ;  /* 0x2f00000009097423 */ /* 0x000fe20000000008 */
[----:B------:R-:W-:Y:S02]  /*0550*/  I2FP.F32.U32 R19, R2 ;  /* 0x0000000200137245 */ /* 0x000fe40000201000 */
[----:B------:R0:W5:Y:S02]  /*0560*/  F2I.F64.TRUNC R10, R14 ;  /* 0x0000000e000a7311 */ /* 0x000164000030d100 */
[----:B------:R-:W-:Y:S01]  /*0570*/  FSETP.GT.AND P0, PT, R9, 0.5, PT ;  /* 0x3f0000000900780b */ /* 0x000fe20003f04000 */
[----:B------:R-:W-:-:S03]  /*0580*/  FFMA R19, R19, R8, 1.1641532182693481445e-10 ;  /* 0x2f00000013137423 */ /* 0x000fc60000000008 */
[----:B---3--:R-:W-:Y:S02]  /*0590*/  FSEL R17, RZ, 1.875, !P0 ;  /* 0x3ff00000ff117808 */ /* 0x008fe40004000000 */
[----:B-1----:R-:W1:Y:S01]  /*05a0*/  I2F.S8 R9, R0 ;  /* 0x0000000000097306 */ /* 0x002e620000001400 */
[----:B------:R-:W-:-:S04]  /*05b0*/  FSETP.GT.AND P0, PT, R19, 0.5, PT ;  /* 0x3f0000001300780b */ /* 0x000fc80003f04000 */
[----:B0-----:R-:W-:-:S03]  /*05c0*/  FSEL R15, RZ, 1.875, !P0 ;  /* 0x3ff00000ff0f7808 */ /* 0x001fc60004000000 */
[----:B--2---:R-:W0:Y:S01]  /*05d0*/  I2F.S8 R19, R24 ;  /* 0x0000001800137306 */ /* 0x004e220000001400 */
[----:B-1----:R-:W-:-:S07]  /*05e0*/  FMUL R20, R9, 512 ;  /* 0x4400000009147820 */ /* 0x002fce0000400000 */
[----:B----4-:R-:W-:Y:S01]  /*05f0*/  I2F.S8 R26, R22 ;  /* 0x00000016001a7306 */ /* 0x010fe20000001400 */
[----:B0-----:R-:W-:-:S07]  /*0600*/  FMUL R19, R19, 256 ;  /* 0x4380000013137820 */ /* 0x001fce0000400000 */
[----:B-----5:R-:W0:Y:S08]  /*0610*/  I2F.S8 R9, R10 ;  /* 0x0000000a00097306 */ /* 0x020e300000001400 */
[----:B------:R1:W-:Y:S08]  /*0620*/  F2I.F64.TRUNC R2, R14 ;  /* 0x0000000e00027311 */ /* 0x0003f0000030d100 */
[----:B------:R-:W2:Y:S01]  /*0630*/  F2F.F64.F32 R20, R20 ;  /* 0x0000001400147310 */ /* 0x000ea20000201800 */
[----:B-1----:R-:W-:-:S02]  /*0640*/  IMAD.SHL.U32 R14, R11, 0x10, RZ ;  /* 0x000000100b0e7824 */ /* 0x002fc400078e00ff */
[----:B0-----:R-:W-:-:S03]  /*0650*/  FMUL R15, R9, 64 ;  /* 0x42800000090f7820 */ /* 0x001fc60000400000 */
[----:B------:R-:W-:Y:S02]  /*0660*/  LOP3.LUT R14, R11, R14, R25, 0x96, !PT ;  /* 0x0000000e0b0e7212 */ /* 0x000fe400078e9619 */
[----:B------:R-:W0:Y:S02]  /*0670*/  F2F.F64.F32 R18, R19 ;  /* 0x0000001300127310 */ /* 0x000e240000201800 */
[----:B------:R-:W-:-:S04]  /*0680*/  LOP3.LUT R9, R14, R5, RZ, 0x3c, !PT ;  /* 0x000000050e097212 */ /* 0x000fc800078e3cff */
[----:B------:R-:W-:Y:S02]  /*0690*/  IADD3 R5, PT, PT, R6, 0x26b663, R9 ;  /* 0x0026b66306057810 */ /* 0x000fe40007ffe009 */
[----:B------:R1:W-:Y:S01]  /*06a0*/  F2I.F64.TRUNC R4, R16 ;  /* 0x0000001000047311 */ /* 0x0003e2000030d100 */
[----:B--2---:R-:W-:Y:S01]  /*06b0*/  DADD R20, RZ, R20 ;  /* 0x00000000ff147229 */ /* 0x004fe20000000014 */
[----:B------:R-:W-:-:S05]  /*06c0*/  I2FP.F32.U32 R5, R5 ;  /* 0x0000000500057245 */ /* 0x000fca0000201000 */
[----:B------:R-:W-:Y:S02]  /*06d0*/  FFMA R5, R5, R8, 1.1641532182693481445e-10 ;  /* 0x2f00000005057423 */ /* 0x000fe40000000008 */
[----:B0-----:R-:W-:Y:S01]  /*06e0*/  DADD R18, R20, R18 ;  /* 0x0000000014127229 */ /* 0x001fe20000000012 */
[----:B-1----:R-:W-:Y:S01]  /*06f0*/  FMUL R16, R26, 128 ;  /* 0x430000001a107820 */ /* 0x002fe20000400000 */
[----:B------:R-:W-:Y:S01]  /*0700*/  F2F.F64.F32 R14, R15 ;  /* 0x0000000f000e7310 */ /* 0x000fe20000201800 */
[----:B------:R-:W-:-:S04]  /*0710*/  FSETP.GT.AND P0, PT, R5, 0.5, PT ;  /* 0x3f0000000500780b */ /* 0x000fc80003f04000 */
[----:B------:R-:W-:-:S03]  /*0720*/  FSEL R29, RZ, 1.875, !P0 ;  /* 0x3ff00000ff1d7808 */ /* 0x000fc60004000000 */
[----:B------:R-:W0:Y:S08]  /*0730*/  F2F.F64.F32 R16, R16 ;  /* 0x0000001000107310 */ /* 0x000e300000201800 */
[----:B------:R1:W2:Y:S01]  /*0740*/  F2I.F64.TRUNC R5, R28 ;  /* 0x0000001c00057311 */ /* 0x0002a2000030d100 */
[----:B0-----:R-:W-:-:S07]  /*0750*/  DADD R16, R18, R16 ;  /* 0x0000000012107229 */ /* 0x001fce0000000010 */
[----:B------:R-:W0:Y:S01]  /*0760*/  I2F.S8 R21, R4 ;  /* 0x0000000400157306 */ /* 0x000e220000001400 */
[----:B-1----:R-:W3:Y:S01]  /*0770*/  LDG.E R29, desc[UR4][R12.64+0x20] ;  /* 0x000020040c1d7981 */ /* 0x002ee2000c1e1900 */
[----:B------:R-:W-:-:S06]  /*0780*/  DADD R14, R16, R14 ;  /* 0x00000000100e7229 */ /* 0x000fcc000000000e */
[----:B------:R-:W1:Y:S01]  /*0790*/  I2F.S8 R20, R2 ;  /* 0x0000000200147306 */ /* 0x000e620000001400 */
[----:B------:R-:W4:Y:S01]  /*07a0*/  LDC.64 R16, c[0x0][0x380] ;  /* 0x0000e000ff107b82 */ /* 0x000f220000000a00 */
[----:B0-----:R-:W-:-:S06]  /*07b0*/  FMUL R26, R21, 32 ;  /* 0x42000000151a7820 */ /* 0x001fcc0000400000 */
[----:B--2---:R-:W0:Y:S01]  /*07c0*/  I2F.S8 R25, R5 ;  /* 0x0000000500197306 */ /* 0x004e220000001400 */
[----:B-1----:R-:W-:-:S07]  /*07d0*/  FMUL R30, R20, 16 ;  /* 0x41800000141e7820 */ /* 0x002fce0000400000 */
[----:B------:R-:W1:Y:S08]  /*07e0*/  F2F.F64.F32 R18, R26 ;  /* 0x0000001a00127310 */ /* 0x000e700000201800 */
[----:B------:R-:W2:Y:S01]  /*07f0*/  F2F.F64.F32 R20, R30 ;  /* 0x0000001e00147310 */ /* 0x000ea20000201800 */
[----:B----4-:R-:W-:-:S04]  /*0800*/  IMAD.WIDE R16, R27, 0x20, R16 ;  /* 0x000000201b107825 */ /* 0x010fc800078e0210 */
[----:B0-----:R-:W-:Y:S01]  /*0810*/  FMUL R27, R25, 8 ;  /* 0x41000000191b7820 */ /* 0x001fe20000400000 */
[----:B-1----:R-:W-:-:S05]  /*0820*/  DADD R14, R14, R18 ;  /* 0x000000000e0e7229 */ /* 0x002fca0000000012 */
[----:B------:R-:W0:Y:S01]  /*0830*/  F2F.F64.F32 R26, R27 ;  /* 0x0000001b001a7310 */ /* 0x000e220000201800 */
[----:B------:R-:W4:Y:S02]  /*0840*/  LDG.E.64 R18, desc[UR4][R12.64+0x28] ;  /* 0x000028040c127981 */ /* 0x000f24000c1e1b00 */
[----:B--2---:R-:W-:Y:S02]  /*0850*/  DADD R20, R14, R20 ;  /* 0x000000000e147229 */ /* 0x004fe40000000014 */
[----:B------:R-:W2:Y:S06]  /*0860*/  LDG.E.64 R14, desc[UR4][R12.64+0x18] ;  /* 0x000018040c0e7981 */ /* 0x000eac000c1e1b00 */
[----:B0-----:R-:W-:Y:S01]  /*0870*/  DADD R20, R20, R26 ;  /* 0x0000000014147229 */ /* 0x001fe2000000001a */
[----:B------:R-:W-:-:S04]  /*0880*/  SHF.R.U32.HI R26, RZ, 0x2, R7 ;  /* 0x00000002ff1a7819 */ /* 0x000fc80000011607 */
[----:B------:R-:W-:Y:S01]  /*0890*/  LOP3.LUT R7, R26, R7, RZ, 0x3c, !PT ;  /* 0x000000071a077212 */ /* 0x000fe200078e3cff */
[----:B------:R-:W-:-:S04]  /*08a0*/  IMAD.SHL.U32 R26, R9, 0x10, RZ ;  /* 0x00000010091a7824 */ /* 0x000fc800078e00ff */
[----:B------:R-:W-:-:S05]  /*08b0*/  IMAD.SHL.U32 R25, R7, 0x2, RZ ;  /* 0x0000000207197824 */ /* 0x000fca00078e00ff */
[----:B------:R-:W-:-:S04]  /*08c0*/  LOP3.LUT R26, R9, R26, R25, 0x96, !PT ;  /* 0x0000001a091a7212 */ /* 0x000fc800078e9619 */
[----:B------:R-:W-:-:S04]  /*08d0*/  LOP3.LUT R7, R26, R7, RZ, 0x3c, !PT ;  /* 0x000000071a077212 */ /* 0x000fc800078e3cff */
[----:B------:R-:W-:-:S04]  /*08e0*/  IADD3 R25, PT, PT, R6, 0x2c3e28, R7 ;  /* 0x002c3e2806197810 */ /* 0x000fc80007ffe007 */
[----:B------:R-:W-:-:S05]  /*08f0*/  I2FP.F32.U32 R25, R25 ;  /* 0x0000001900197245 */ /* 0x000fca0000201000 */
[----:B------:R-:W-:Y:S01]  /*0900*/  FFMA R25, R25, R8, 1.1641532182693481445e-10 ;  /* 0x2f00000019197423 */ /* 0x000fe20000000008 */
[----:B------:R-:W-:-:S04]  /*0910*/  IMAD.MOV.U32 R26, RZ, RZ, RZ ;  /* 0x000000ffff1a7224 */ /* 0x000fc800078e00ff */
[----:B------:R-:W-:-:S04]  /*0920*/  FSETP.GT.AND P0, PT, R25, 0.5, PT ;  /* 0x3f0000001900780b */ /* 0x000fc80003f04000 */
[----:B------:R-:W-:-:S04]  /*0930*/  FSEL R27, RZ, 1.875, !P0 ;  /* 0x3ff00000ff1b7808 */ /* 0x000fc80004000000 */
[----:B------:R-:W0:Y:S01]  /*0940*/  F2I.F64.TRUNC R25, R26 ;  /* 0x0000001a00197311 */ /* 0x000e22000030d100 */
[----:B------:R0:W-:Y:S07]  /*0950*/  STG.E.U8 desc[UR4][R16.64], R0 ;  /* 0x0000000010007986 */ /* 0x0001ee000c101104 */
[----:B0-----:R-:W0:Y:S01]  /*0960*/  I2F.S8 R0, R25 ;  /* 0x0000001900007306 */ /* 0x001e220000001400 */
[----:B------:R-:W-:Y:S02]  /*0970*/  IMAD.SHL.U32 R28, R7, 0x10, RZ ;  /* 0x00000010071c7824 */ /* 0x000fe400078e00ff */
[----:B0-----:R-:W-:Y:S01]  /*0980*/  FMUL R30, R0, 4 ;  /* 0x40800000001e7820 */ /* 0x001fe20000400000 */
[----:B------:R-:W-:-:S04]  /*0990*/  SHF.R.U32.HI R0, RZ, 0x2, R3 ;  /* 0x00000002ff007819 */ /* 0x000fc80000011603 */
[----:B------:R-:W-:Y:S01]  /*09a0*/  LOP3.LUT R0, R0, R3, RZ, 0x3c, !PT ;  /* 0x0000000300007212 */ /* 0x000fe200078e3cff */
[----:B------:R-:W0:Y:S04]  /*09b0*/  F2F.F64.F32 R26, R30 ;  /* 0x0000001e001a7310 */ /* 0x000e280000201800 */
[----:B------:R-:W-:-:S05]  /*09c0*/  IMAD.SHL.U32 R3, R0, 0x2, RZ ;  /* 0x0000000200037824 */ /* 0x000fca00078e00ff */
[----:B------:R-:W-:-:S04]  /*09d0*/  LOP3.LUT R3, R7, R28, R3, 0x96, !PT ;  /* 0x0000001c07037212 */ /* 0x000fc800078e9603 */
[----:B------:R-:W-:-:S04]  /*09e0*/  LOP3.LUT R3, R3, R0, RZ, 0x3c, !PT ;  /* 0x0000000003037212 */ /* 0x000fc800078e3cff */
[----:B------:R-:W-:Y:S01]  /*09f0*/  IADD3 R0, PT, PT, R6, 0x31c5ed, R3 ;  /* 0x0031c5ed06007810 */ /* 0x000fe20007ffe003 */
[----:B0-----:R-:W-:-:S03]  /*0a00*/  DADD R20, R20, R26 ;  /* 0x0000000014147229 */ /* 0x001fc6000000001a */
[----:B------:R-:W-:-:S05]  /*0a10*/  I2FP.F32.U32 R27, R0 ;  /* 0x00000000001b7245 */ /* 0x000fca0000201000 */
[----:B------:R-:W-:Y:S01]  /*0a20*/  FFMA R27, R27, R8, 1.1641532182693481445e-10 ;  /* 0x2f0000001b1b7423 */ /* 0x000fe20000000008 */
[----:B------:R-:W-:-:S04]  /*0a30*/  IMAD.MOV.U32 R26, RZ, RZ, RZ ;  /* 0x000000ffff1a7224 */ /* 0x000fc800078e00ff */
[----:B------:R-:W-:-:S04]  /*0a40*/  FSETP.GT.AND P0, PT, R27, 0.5, PT ;  /* 0x3f0000001b00780b */ /* 0x000fc80003f04000 */
[----:B------:R-:W-:-:S04]  /*0a50*/  FSEL R27, RZ, 1.875, !P0 ;  /* 0x3ff00000ff1b7808 */ /* 0x000fc80004000000 */
[----:B------:R-:W0:Y:S01]  /*0a60*/  F2I.F64.TRUNC R0, R26 ;  /* 0x0000001a00007311 */ /* 0x000e22000030d100 */
[----:B------:R0:W-:Y:S07]  /*0a70*/  STG.E.U8 desc[UR4][R16.64+0x1], R24 ;  /* 0x0000011810007986 */ /* 0x0001ee000c101104 */
[----:B0-----:R-:W0:Y:S02]  /*0a80*/  I2F.S8 R24, R0 ;  /* 0x0000000000187306 */ /* 0x001e240000001400 */
[----:B0-----:R-:W-:Y:S01]  /*0a90*/  FADD R30, R24, R24 ;  /* 0x00000018181e7221 */ /* 0x001fe20000000000 */
[----:B------:R-:W-:-:S05]  /*0aa0*/  SHF.R.U32.HI R24, RZ, 0x2, R23 ;  /* 0x00000002ff187819 */ /* 0x000fca0000011617 */
[----:B------:R-:W0:Y:S01]  /*0ab0*/  F2F.F64.F32 R26, R30 ;  /* 0x0000001e001a7310 */ /* 0x000e220000201800 */
[----:B------:R-:W-:Y:S01]  /*0ac0*/  LOP3.LUT R24, R24, R23, RZ, 0x3c, !PT ;  /* 0x0000001718187212 */ /* 0x000fe200078e3cff */
[----:B------:R-:W-:-:S04]  /*0ad0*/  IMAD.SHL.U32 R28, R3, 0x10, RZ ;  /* 0x00000010031c7824 */ /* 0x000fc800078e00ff */
[----:B------:R-:W-:-:S05]  /*0ae0*/  IMAD.SHL.U32 R23, R24, 0x2, RZ ;  /* 0x0000000218177824 */ /* 0x000fca00078e00ff */
[----:B------:R-:W-:Y:S01]  /*0af0*/  LOP3.LUT R23, R3, R28, R23, 0x96, !PT ;  /* 0x0000001c03177212 */ /* 0x000fe200078e9617 */
[----:B0-----:R-:W-:Y:S01]  /*0b00*/  DADD R20, R20, R26 ;  /* 0x0000000014147229 */ /* 0x001fe2000000001a */
[----:B------:R-:W-:Y:S02]  /*0b10*/  SHF.R.U32.HI R26, RZ, 0x2, R11 ;  /* 0x00000002ff1a7819 */ /* 0x000fe4000001160b */
[----:B------:R-:W-:Y:S02]  /*0b20*/  LOP3.LUT R27, R23, R24, RZ, 0x3c, !PT ;  /* 0x00000018171b7212 */ /* 0x000fe400078e3cff */
[----:B------:R-:W-:Y:S01]  /*0b30*/  LOP3.LUT R11, R26, R11, RZ, 0x3c, !PT ;  /* 0x0000000b1a0b7212 */ /* 0x000fe200078e3cff */
[----:B------:R0:W-:Y:S04]  /*0b40*/  STG.E.U8 desc[UR4][R16.64+0x2], R22 ;  /* 0x0000021610007986 */ /* 0x0001e8000c101104 */
[----:B------:R-:W-:Y:S01]  /*0b50*/  IMAD.SHL.U32 R23, R11, 0x2, RZ ;  /* 0x000000020b177824 */ /* 0x000fe200078e00ff */
[----:B------:R-:W-:Y:S01]  /*0b60*/  SHF.R.U32.HI R24, RZ, 0x2, R9 ;  /* 0x00000002ff187819 */ /* 0x000fe20000011609 */
[----:B0-----:R-:W-:-:S03]  /*0b70*/  IMAD.SHL.U32 R22, R27, 0x10, RZ ;  /* 0x000000101b167824 */ /* 0x001fc600078e00ff */
[----:B------:R-:W-:Y:S02]  /*0b80*/  LOP3.LUT R9, R24, R9, RZ, 0x3c, !PT ;  /* 0x0000000918097212 */ /* 0x000fe400078e3cff */
[----:B------:R-:W-:-:S04]  /*0b90*/  LOP3.LUT R22, R27, R22, R23, 0x96, !PT ;  /* 0x000000161b167212 */ /* 0x000fc800078e9617 */
[----:B------:R-:W-:Y:S01]  /*0ba0*/  LOP3.LUT R24, R22, R11, RZ, 0x3c, !PT ;  /* 0x0000000b16187212 */ /* 0x000fe200078e3cff */
[----:B------:R-:W-:-:S04]  /*0bb0*/  IMAD.SHL.U32 R22, R9, 0x2, RZ ;  /* 0x0000000209167824 */ /* 0x000fc800078e00ff */
[----:B------:R-:W-:-:S05]  /*0bc0*/  IMAD.SHL.U32 R11, R24, 0x10, RZ ;  /* 0x00000010180b7824 */ /* 0x000fca00078e00ff */
[----:B------:R-:W-:Y:S02]  /*0bd0*/  LOP3.LUT R22, R24, R11, R22, 0x96, !PT ;  /* 0x0000000b18167212 */ /* 0x000fe400078e9616 */
[----:B------:R-:W-:-:S04]  /*0be0*/  IADD3 R11, PT, PT, R6, 0x3cd577, R24 ;  /* 0x003cd577060b7810 */ /* 0x000fc80007ffe018 */
[----:B------:R-:W-:Y:S02]  /*0bf0*/  I2FP.F32.U32 R11, R11 ;  /* 0x0000000b000b7245 */ /* 0x000fe40000201000 */
[----:B------:R-:W-:-:S03]  /*0c00*/  LOP3.LUT R9, R22, R9, RZ, 0x3c, !PT ;  /* 0x0000000916097212 */ /* 0x000fc600078e3cff */
[----:B------:R-:W-:-:S05]  /*0c10*/  FFMA R11, R11, R8, 1.1641532182693481445e-10 ;  /* 0x2f0000000b0b7423 */ /* 0x000fca0000000008 */
[----:B------:R-:W-:Y:S02]  /*0c20*/  FSETP.GT.AND P0, PT, R11, 0.5, PT ;  /* 0x3f0000000b00780b */ /* 0x000fe40003f04000 */
[----:B------:R-:W-:-:S04]  /*0c30*/  IADD3 R11, PT, PT, R6, 0x425d3c, R9 ;  /* 0x00425d3c060b7810 */ /* 0x000fc80007ffe009 */
[----:B------:R-:W-:-:S05]  /*0c40*/  I2FP.F32.U32 R11, R11 ;  /* 0x0000000b000b7245 */ /* 0x000fca0000201000 */
[----:B------:R-:W-:Y:S01]  /*0c50*/  FFMA R11, R11, R8, 1.1641532182693481445e-10 ;  /* 0x2f0000000b0b7423 */ /* 0x000fe20000000008 */
[----:B------:R-:W-:Y:S01]  /*0c60*/  FSEL R23, RZ, 1.875, !P0 ;  /* 0x3ff00000ff177808 */ /* 0x000fe20004000000 */
[----:B------:R0:W-:Y:S03]  /*0c70*/  STG.E.U8 desc[UR4][R16.64+0x3], R10 ;  /* 0x0000030a10007986 */ /* 0x0001e6000c101104 */
[----:B------:R-:W-:-:S04]  /*0c80*/  FSETP.GT.AND P0, PT, R11, 0.5, PT ;  /* 0x3f0000000b00780b */ /* 0x000fc80003f04000 */
[----:B------:R-:W-:Y:S01]  /*0c90*/  FSEL R11, RZ, 1.875, !P0 ;  /* 0x3ff00000ff0b7808 */ /* 0x000fe20004000000 */
[----:B0-----:R-:W-:-:S04]  /*0ca0*/  IMAD.MOV.U32 R10, RZ, RZ, RZ ;  /* 0x000000ffff0a7224 */ /* 0x001fc800078e00ff */
[----:B------:R-:W0:Y:S01]  /*0cb0*/  F2I.F64.TRUNC R26, R10 ;  /* 0x0000000a001a7311 */ /* 0x000e22000030d100 */
[----:B------:R-:W-:-:S07]  /*0cc0*/  IMAD.MOV.U32 R22, RZ, RZ, RZ ;  /* 0x000000ffff167224 */ /* 0x000fce00078e00ff */
[----:B------:R0:W1:Y:S01]  /*0cd0*/  F2I.F64.TRUNC R23, R22 ;  /* 0x0000001600177311 */ /* 0x000062000030d100 */
[----:B------:R5:W-:Y:S07]  /*0ce0*/  STG.E.U8 desc[UR4][R16.64+0x4], R4 ;  /* 0x0000040410007986 */ /* 0x000bee000c101104 */
[----:B0-----:R-:W0:Y:S01]  /*0cf0*/  I2F.S8 R22, R26 ;  /* 0x0000001a00167306 */ /* 0x001e220000001400 */
[----:B-----5:R-:W-:-:S04]  /*0d00*/  SHF.R.U32.HI R4, RZ, 0x2, R7 ;  /* 0x00000002ff047819 */ /* 0x020fc80000011607 */
[----:B------:R-:W-:-:S05]  /*0d10*/  LOP3.LUT R4, R4, R7, RZ, 0x3c, !PT ;  /* 0x0000000704047212 */ /* 0x000fca00078e3cff */
[----:B------:R-:W-:Y:S02]  /*0d20*/  IMAD.SHL.U32 R7, R4, 0x2, RZ ;  /* 0x0000000204077824 */ /* 0x000fe400078e00ff */
[----:B0-----:R-:W-:Y:S01]  /*0d30*/  FMUL R32, R22, 256 ;  /* 0x4380000016207820 */ /* 0x001fe20000400000 */
[----:B------:R-:W-:-:S05]  /*0d40*/  IMAD.SHL.U32 R22, R9, 0x10, RZ ;  /* 0x0000001009167824 */ /* 0x000fca00078e00ff */
[----:B------:R-:W-:Y:S01]  /*0d50*/  LOP3.LUT R7, R9, R22, R7, 0x96, !PT ;  /* 0x0000001609077212 */ /* 0x000fe200078e9607 */
[----:B------:R0:W-:Y:S03]  /*0d60*/  STG.E.U8 desc[UR4][R16.64+0x5], R2 ;  /* 0x0000050210007986 */ /* 0x0001e6000c101104 */
[----:B------:R-:W-:Y:S01]  /*0d70*/  LOP3.LUT R7, R7, R4, RZ, 0x3c, !PT ;  /* 0x0000000407077212 */ /* 0x000fe200078e3cff */
[----:B------:R5:W-:Y:S03]  /*0d80*/  STG.E.U8 desc[UR4][R16.64+0x6], R5 ;  /* 0x0000060510007986 */ /* 0x000be6000c101104 */
[----:B0-----:R-:W-:-:S04]  /*0d90*/  IADD3 R2, PT, PT, R6, 0x47e501, R7 ;  /* 0x0047e50106027810 */ /* 0x001fc80007ffe007 */
[----:B-----5:R-:W-:Y:S01]  /*0da0*/  I2FP.F32.U32 R5, R2 ;  /* 0x0000000200057245 */ /* 0x020fe20000201000 */
[----:B-1----:R-:W0:Y:S04]  /*0db0*/  I2F.S8 R28, R23 ;  /* 0x00000017001c7306 */ /* 0x002e280000001400 */
[----:B------:R-:W-:-:S05]  /*0dc0*/  FFMA R5, R5, R8, 1.1641532182693481445e-10 ;  /* 0x2f00000005057423 */ /* 0x000fca0000000008 */
[----:B------:R-:W-:Y:S01]  /*0dd0*/  FSETP.GT.AND P0, PT, R5, 0.5, PT ;  /* 0x3f0000000500780b */ /* 0x000fe20003f04000 */
[----:B------:R-:W-:-:S03]  /*0de0*/  IMAD.MOV.U32 R4, RZ, RZ, RZ ;  /* 0x000000ffff047224 */ /* 0x000fc600078e00ff */
[----:B------:R-:W-:Y:S01]  /*0df0*/  FSEL R5, RZ, 1.875, !P0 ;  /* 0x3ff00000ff057808 */ /* 0x000fe20004000000 */
[----:B0-----:R-:W-:-:S05]  /*0e00*/  FMUL R28, R28, 512 ;  /* 0x440000001c1c7820 */ /* 0x001fca0000400000 */
[----:B------:R-:W0:Y:S08]  /*0e10*/  F2I.F64.TRUNC R5, R4 ;  /* 0x0000000400057311 */ /* 0x000e30000030d100 */
[----:B------:R-:W1:Y:S08]  /*0e20*/  F2F.F64.F32 R30, R28 ;  /* 0x0000001c001e7310 */ /* 0x000e700000201800 */
[----:B------:R-:W5:Y:S08]  /*0e30*/  F2F.F64.F32 R32, R32 ;  /* 0x0000002000207310 */ /* 0x000f700000201800 */
[----:B0-----:R-:W0:Y:S01]  /*0e40*/  I2F.S8 R2, R5 ;  /* 0x0000000500027306 */ /* 0x001e220000001400 */
[----:B-1----:R-:W-:-:S08]  /*0e50*/  DADD R30, RZ, R30 ;  /* 0x00000000ff1e7229 */ /* 0x002fd0000000001e */
[----:B-----5:R-:W-:Y:S01]  /*0e60*/  DADD R10, R30, R32 ;  /* 0x000000001e0a7229 */ /* 0x020fe20000000020 */
[----:B0-----:R-:W-:Y:S01]  /*0e70*/  FMUL R30, R2, 128 ;  /* 0x43000000021e7820 */ /* 0x001fe20000400000 */
[----:B------:R-:W-:-:S04]  /*0e80*/  SHF.R.U32.HI R2, RZ, 0x2, R3 ;  /* 0x00000002ff027819 */ /* 0x000fc80000011603 */
[----:B------:R-:W-:Y:S01]  /*0e90*/  LOP3.LUT R2, R2, R3, RZ, 0x3c, !PT ;  /* 0x0000000302027212 */ /* 0x000fe200078e3cff */
[----:B------:R-:W-:Y:S01]  /*0ea0*/  IMAD.SHL.U32 R22, R7, 0x10, RZ ;  /* 0x0000001007167824 */ /* 0x000fe200078e00ff */
[----:B------:R-:W0:Y:S03]  /*0eb0*/  F2F.F64.F32 R30, R30 ;  /* 0x0000001e001e7310 */ /* 0x000e260000201800 */
        /* <DEDUP_REMOVED lines=8> */
[----:B------:R-:W-:Y:S01]  /*0f40*/  FSETP.GT.AND P0, PT, R31, 0.5, PT ;  /* 0x3f0000001f00780b */ /* 0x000fe20003f04000 */
[----:B------:R0:W-:Y:S03]  /*0f50*/  STG.E.U8 desc[UR4][R16.64+0x7], R25 ;  /* 0x0000071910007986 */ /* 0x0001e6000c101104 */
[----:B------:R-:W-:-:S04]  /*0f60*/  FSEL R31, RZ, 1.875, !P0 ;  /* 0x3ff00000ff1f7808 */ /* 0x000fc80004000000 */
[----:B0-----:R-:W0:Y:S08]  /*0f70*/  F2I.F64.TRUNC R25, R30 ;  /* 0x0000001e00197311 */ /* 0x001e30000030d100 */
[----:B0-----:R-:W0:Y:S02]  /*0f80*/  I2F.S8 R2, R25 ;  /* 0x0000001900027306 */ /* 0x001e240000001400 */
[----:B0-----:R-:W-:-:S06]  /*0f90*/  FMUL R32, R2, 64 ;  /* 0x4280000002207820 */ /* 0x001fcc0000400000 */
[----:B------:R-:W0:Y:S01]  /*0fa0*/  F2F.F64.F32 R32, R32 ;  /* 0x0000002000207310 */ /* 0x000e220000201800 */
[--C-:B------:R-:W-:Y:S01]  /*0fb0*/  IADD3 R2, PT, PT, R6, 0x374db2, R27.reuse ;  /* 0x00374db206027810 */ /* 0x100fe20007ffe01b */
[----:B------:R-:W-:Y:S01]  /*0fc0*/  IMAD.SHL.U32 R4, R3, 0x10, RZ ;  /* 0x0000001003047824 */ /* 0x000fe200078e00ff */
[----:B0-----:R-:W-:Y:S02]  /*0fd0*/  DADD R10, R10, R32 ;  /* 0x000000000a0a7229 */ /* 0x001fe40000000020 */
[----:B------:R-:W-:Y:S02]  /*0fe0*/  I2FP.F32.U32 R33, R2 ;  /* 0x0000000200217245 */ /* 0x000fe40000201000 */
[----:B------:R-:W-:-:S04]  /*0ff0*/  SHF.R.U32.HI R2, RZ, 0x2, R27 ;  /* 0x00000002ff027819 */ /* 0x000fc8000001161b */
[----:B------:R-:W-:-:S05]  /*1000*/  LOP3.LUT R2, R2, R27, RZ, 0x3c, !PT ;  /* 0x0000001b02027212 */ /* 0x000fca00078e3cff */
[----:B------:R-:W-:-:S05]  /*1010*/  IMAD.SHL.U32 R22, R2, 0x2, RZ ;  /* 0x0000000202167824 */ /* 0x000fca00078e00ff */
[----:B------:R-:W-:Y:S01]  /*1020*/  LOP3.LUT R27, R3, R4, R22, 0x96, !PT ;  /* 0x00000004031b7212 */ /* 0x000fe200078e9616 */
[----:B------:R0:W-:Y:S03]  /*1030*/  STG.E.U8 desc[UR4][R16.64+0x8], R0 ;  /* 0x0000080010007986 */ /* 0x0001e6000c101104 */
[----:B------:R-:W-:-:S04]  /*1040*/  LOP3.LUT R27, R27, R2, RZ, 0x3c, !PT ;  /* 0x000000021b1b7212 */ /* 0x000fc800078e3cff */
[----:B0-----:R-:W-:-:S04]  /*1050*/  IADD3 R0, PT, PT, R6, 0x52f48b, R27 ;  /* 0x0052f48b06007810 */ /* 0x001fc80007ffe01b */
[----:B------:R-:W-:-:S05]  /*1060*/  I2FP.F32.U32 R31, R0 ;  /* 0x00000000001f7245 */ /* 0x000fca0000201000 */
[----:B------:R-:W-:-:S05]  /*1070*/  FFMA R31, R31, R8, 1.1641532182693481445e-10 ;  /* 0x2f0000001f1f7423 */ /* 0x000fca0000000008 */
[----:B------:R-:W-:-:S04]  /*1080*/  FSETP.GT.AND P1, PT, R31, 0.5, PT ;  /* 0x3f0000001f00780b */ /* 0x000fc80003f24000 */
[----:B------:R-:W-:-:S04]  /*1090*/  FSEL R31, RZ, 1.875, !P1 ;  /* 0x3ff00000ff1f7808 */ /* 0x000fc80004800000 */
[----:B------:R-:W0:Y:S08]  /*10a0*/  F2I.F64.TRUNC R0, R30 ;  /* 0x0000001e00007311 */ /* 0x000e30000030d100 */
[----:B0-----:R-:W0:Y:S01]  /*10b0*/  I2F.S8 R2, R0 ;  /* 0x0000000000027306 */ /* 0x001e220000001400 */
[----:B------:R-:W-:-:S05]  /*10c0*/  FFMA R33, R33, R8, 1.1641532182693481445e-10 ;  /* 0x2f00000021217423 */ /* 0x000fca0000000008 */
[----:B------:R-:W-:Y:S01]  /*10d0*/  FSETP.GT.AND P0, PT, R33, 0.5, PT ;  /* 0x3f0000002100780b */ /* 0x000fe20003f04000 */
[----:B0-----:R-:W-:-:S06]  /*10e0*/  FMUL R32, R2, 32 ;  /* 0x4200000002207820 */ /* 0x001fcc0000400000 */
[----:B------:R-:W0:Y:S01]  /*10f0*/  F2F.F64.F32 R32, R32 ;  /* 0x0000002000207310 */ /* 0x000e220000201800 */
[----:B------:R0:W-:Y:S01]  /*1100*/  STG.E.U8 desc[UR4][R16.64+0xa], R23 ;  /* 0x00000a1710007986 */ /* 0x0001e2000c101104 */
[----:B------:R-:W-:Y:S01]  /*1110*/  IMAD.SHL.U32 R2, R27, 0x10, RZ ;  /* 0x000000101b027824 */ /* 0x000fe200078e00ff */
[----:B0-----:R-:W-:Y:S01]  /*1120*/  DADD R22, R10, R32 ;  /* 0x000000000a167229 */ /* 0x001fe20000000020 */
[----:B------:R-:W-:-:S04]  /*1130*/  SHF.R.U32.HI R11, RZ, 0x2, R24 ;  /* 0x00000002ff0b7819 */ /* 0x000fc80000011618 */
[----:B------:R-:W-:-:S05]  /*1140*/  LOP3.LUT R11, R11, R24, RZ, 0x3c, !PT ;  /* 0x000000180b0b7212 */ /* 0x000fca00078e3cff */
[----:B------:R-:W-:-:S05]  /*1150*/  IMAD.SHL.U32 R4, R11, 0x2, RZ ;  /* 0x000000020b047824 */ /* 0x000fca00078e00ff */
[----:B------:R-:W-:-:S04]  /*1160*/  LOP3.LUT R2, R27, R2, R4, 0x96, !PT ;  /* 0x000000021b027212 */ /* 0x000fc800078e9604 */
[----:B------:R-:W-:-:S04]  /*1170*/  LOP3.LUT R11, R2, R11, RZ, 0x3c, !PT ;  /* 0x0000000b020b7212 */ /* 0x000fc800078e3cff */
[----:B------:R-:W-:-:S04]  /*1180*/  IADD3 R2, PT, PT, R6, 0x587c50, R11 ;  /* 0x00587c5006027810 */ /* 0x000fc80007ffe00b */
[----:B------:R-:W-:-:S05]  /*1190*/  I2FP.F32.U32 R31, R2 ;  /* 0x00000002001f7245 */ /* 0x000fca0000201000 */
[----:B------:R-:W-:-:S05]  /*11a0*/  FFMA R31, R31, R8, 1.1641532182693481445e-10 ;  /* 0x2f0000001f1f7423 */ /* 0x000fca0000000008 */
[----:B------:R-:W-:Y:S01]  /*11b0*/  FSETP.GT.AND P1, PT, R31, 0.5, PT ;  /* 0x3f0000001f00780b */ /* 0x000fe20003f24000 */
[----:B------:R-:W-:-:S03]  /*11c0*/  IMAD.MOV.U32 R32, RZ, RZ, RZ ;  /* 0x000000ffff207224 */ /* 0x000fc600078e00ff */
[----:B------:R-:W-:-:S06]  /*11d0*/  FSEL R33, RZ, 1.875, !P1 ;  /* 0x3ff00000ff217808 */ /* 0x000fcc0004800000 */
[----:B------:R-:W0:Y:S08]  /*11e0*/  F2I.F64.TRUNC R33, R32 ;  /* 0x0000002000217311 */ /* 0x000e30000030d100 */
[----:B0-----:R-:W0:Y:S01]  /*11f0*/  I2F.S8 R2, R33 ;  /* 0x0000002100027306 */ /* 0x001e220000001400 */
[----:B------:R-:W-:Y:S02]  /*1200*/  IMAD.SHL.U32 R4, R11, 0x10, RZ ;  /* 0x000000100b047824 */ /* 0x000fe400078e00ff */
[----:B0-----:R-:W-:Y:S01]  /*1210*/  FMUL R10, R2, 16 ;  /* 0x41800000020a7820 */ /* 0x001fe20000400000 */
[----:B------:R-:W-:-:S04]  /*1220*/  SHF.R.U32.HI R2, RZ, 0x2, R9 ;  /* 0x00000002ff027819 */ /* 0x000fc80000011609 */
[----:B------:R-:W0:Y:S01]  /*1230*/  F2F.F64.F32 R30, R10 ;  /* 0x0000000a001e7310 */ /* 0x000e220000201800 */
[----:B------:R-:W-:-:S05]  /*1240*/  LOP3.LUT R2, R2, R9, RZ, 0x3c, !PT ;  /* 0x0000000902027212 */ /* 0x000fca00078e3cff */
[----:B------:R-:W-:-:S05]  /*1250*/  IMAD.SHL.U32 R9, R2, 0x2, RZ ;  /* 0x0000000202097824 */ /* 0x000fca00078e00ff */
[----:B------:R-:W-:Y:S01]  /*1260*/  LOP3.LUT R9, R11, R4, R9, 0x96, !PT ;  /* 0x000000040b097212 */ /* 0x000fe200078e9609 */
[----:B0-----:R-:W-:-:S03]  /*1270*/  DADD R30, R22, R30 ;  /* 0x00000000161e7229 */ /* 0x001fc6000000001e */
        /* <DEDUP_REMOVED lines=8> */
[----:B0-----:R-:W0:Y:S02]  /*1300*/  I2F.S8 R2, R35 ;  /* 0x0000002300027306 */ /* 0x001e240000001400 */
[----:B0-----:R-:W-:Y:S01]  /*1310*/  FMUL R36, R2, 8 ;  /* 0x4100000002247820 */ /* 0x001fe20000400000 */
        /* <DEDUP_REMOVED lines=9> */
[----:B------:R0:W-:Y:S04]  /*13b0*/  STG.E.U8 desc[UR4][R16.64+0xc], R5 ;  /* 0x00000c0510007986 */ /* 0x0001e8000c101104 */
[----:B------:R-:W-:Y:S01]  /*13c0*/  FSETP.GT.AND P1, PT, R7, 0.5, PT ;  /* 0x3f0000000700780b */ /* 0x000fe20003f24000 */
[----:B------:R-:W-:-:S03]  /*13d0*/  IMAD.MOV.U32 R4, RZ, RZ, RZ ;  /* 0x000000ffff047224 */ /* 0x000fc600078e00ff */
[----:B0-----:R-:W-:-:S06]  /*13e0*/  FSEL R5, RZ, 1.875, !P1 ;  /* 0x3ff00000ff057808 */ /* 0x001fcc0004800000 */
[----:B------:R-:W0:Y:S08]  /*13f0*/  F2I.F64.TRUNC R5, R4 ;  /* 0x0000000400057311 */ /* 0x000e30000030d100 */
[----:B------:R-:W1:Y:S08]  /*1400*/  F2F.F64.F32 R36, R36 ;  /* 0x0000002400247310 */ /* 0x000e700000201800 */
[----:B0-----:R-:W0:Y:S01]  /*1410*/  I2F.S8 R2, R5 ;  /* 0x0000000500027306 */ /* 0x001e220000001400 */
[----:B-1----:R-:W-:Y:S01]  /*1420*/  DADD R30, R30, R36 ;  /* 0x000000001e1e7229 */ /* 0x002fe20000000024 */
        /* <DEDUP_REMOVED lines=17> */
[----:B------:R-:W-:Y:S01]  /*1540*/  SHF.R.U32.HI R4, RZ, 0x2, R27 ;  /* 0x00000002ff047819 */ /* 0x000fe2000001161b */
[----:B-1----:R-:W-:Y:S01]  /*1550*/  DADD R30, R30, R36 ;  /* 0x000000001e1e7229 */ /* 0x002fe20000000024 */
[----:B0-----:R-:W-:-:S05]  /*1560*/  FADD R9, R3, R3 ;  /* 0x0000000303097221 */ /* 0x001fca0000000000 */
[----:B------:R-:W0:Y:S01]  /*1570*/  F2F.F64.F32 R36, R9 ;  /* 0x0000000900247310 */ /* 0x000e220000201800 */
[----:B------:R-:W-:Y:S01]  /*1580*/  LOP3.LUT R3, R4, R27, RZ, 0x3c, !PT ;  /* 0x0000001b04037212 */ /* 0x000fe200078e3cff */
[----:B------:R-:W-:-:S04]  /*1590*/  IMAD.SHL.U32 R7, R2, 0x10, RZ ;  /* 0x0000001002077824 */ /* 0x000fc800078e00ff */
[----:B------:R-:W-:-:S05]  /*15a0*/  IMAD.SHL.U32 R4, R3, 0x2, RZ ;  /* 0x0000000203047824 */ /* 0x000fca00078e00ff */
[----:B------:R-:W-:Y:S01]  /*15b0*/  LOP3.LUT R4, R2, R7, R4, 0x96, !PT ;  /* 0x0000000702047212 */ /* 0x000fe200078e9604 */
[----:B0-----:R-:W-:Y:S01]  /*15c0*/  DADD R30, R30, R36 ;  /* 0x000000001e1e7229 */ /* 0x001fe20000000024 */
[----:B------:R-:W-:Y:S01]  /*15d0*/  FSEL R37, RZ, 1.875, !P0 ;  /* 0x3ff00000ff257808 */ /* 0x000fe20004000000 */
[----:B------:R-:W-:-:S04]  /*15e0*/  IMAD.MOV.U32 R36, RZ, RZ, RZ ;  /* 0x000000ffff247224 */ /* 0x000fc800078e00ff */
[----:B------:R-:W0:Y:S01]  /*15f0*/  F2I.F64.TRUNC R7, R36 ;  /* 0x0000002400077311 */ /* 0x000e22000030d100 */
[----:B------:R0:W-:Y:S01]  /*1600*/  STG.E.U8 desc[UR4][R16.64+0xe], R0 ;  /* 0x00000e0010007986 */ /* 0x0001e2000c101104 */
[----:B------:R-:W-:Y:S01]  /*1610*/  LOP3.LUT R3, R4, R3, RZ, 0x3c, !PT ;  /* 0x0000000304037212 */ /* 0x000fe200078e3cff */
[----:B------:R-:W-:Y:S02]  /*1620*/  VIADD R10, R6, 0x6e9b64 ;  /* 0x006e9b64060a7836 */ /* 0x000fe40000000000 */
[----:B------:R1:W-:Y:S02]  /*1630*/  STG.E.U8 desc[UR4][R16.64+0xb], R26 ;  /* 0x00000b1a10007986 */ /* 0x0003e4000c101104 */
[----:B------:R-:W-:Y:S01]  /*1640*/  IMAD.IADD R4, R3, 0x1, R10 ;  /* 0x0000000103047824 */ /* 0x000fe200078e020a */
[----:B0-----:R-:W-:-:S04]  /*1650*/  PRMT R0, R7, 0x8880, RZ ;  /* 0x0000888007007816 */ /* 0x001fc800000000ff */
[----:B------:R-:W-:-:S04]  /*1660*/  PRMT R0, R0, 0x7710, RZ ;  /* 0x0000771000007816 */ /* 0x000fc800000000ff */
[----:B-1----:R-:W0:Y:S01]  /*1670*/  I2F.F64.S16 R26, R0 ;  /* 0x00000000001a7312 */ /* 0x002e220000101c00 */
[----:B------:R-:W-:Y:S01]  /*1680*/  I2FP.F32.U32 R9, R4 ;  /* 0x0000000400097245 */ /* 0x000fe20000201000 */
[----:B------:R-:W-:-:S04]  /*1690*/  IMAD.MOV.U32 R4, RZ, RZ, 0x2f800000 ;  /* 0x2f800000ff047424 */ /* 0x000fc800078e00ff */
[----:B------:R-:W-:-:S05]  /*16a0*/  FFMA R4, R9, R4, 1.1641532182693481445e-10 ;  /* 0x2f00000009047423 */ /* 0x000fca0000000004 */
[----:B------:R-:W-:Y:S01]  /*16b0*/  FSETP.GT.AND P0, PT, R4, 0.5, PT ;  /* 0x3f0000000400780b */ /* 0x000fe20003f04000 */
[----:B0-----:R-:W-:Y:S01]  /*16c0*/  DADD R20, R20, R26 ;  /* 0x0000000014147229 */ /* 0x001fe2000000001a */
[----:B------:R-:W-:Y:S02]  /*16d0*/  IMAD.MOV.U32 R26, RZ, RZ, RZ ;  /* 0x000000ffff1a7224 */ /* 0x000fe400078e00ff */
[----:B------:R-:W-:-:S04]  /*16e0*/  FSEL R27, RZ, 1.875, !P0 ;  /* 0x3ff00000ff1b7808 */ /* 0x000fc80004000000 */
[----:B------:R-:W0:Y:S01]  /*16f0*/  F2I.F64.TRUNC R26, R26 ;  /* 0x0000001a001a7311 */ /* 0x000e22000030d100 */
[----:B------:R1:W-:Y:S01]  /*1700*/  STG.E.U8 desc[UR4][R16.64+0xf], R33 ;  /* 0x00000f2110007986 */ /* 0x0003e2000c101104 */
[----:B0-----:R-:W-:-:S04]  /*1710*/  PRMT R4, R26, 0x8880, RZ ;  /* 0x000088801a047816 */ /* 0x001fc800000000ff */
[----:B------:R-:W-:-:S04]  /*1720*/  PRMT R4, R4, 0x7710, RZ ;  /* 0x0000771004047816 */ /* 0x000fc800000000ff */
[----:B-1----:R-:W0:Y:S01]  /*1730*/  I2F.F64.S16 R32, R4 ;  /* 0x0000000400207312 */ /* 0x002e220000101c00 */
[----:B------:R-:W-:Y:S01]  /*1740*/  IMAD.IADD R0, R3, 0x1, R10 ;  /* 0x0000000103007824 */ /* 0x000fe200078e020a */
[----:B------:R-:W-:Y:S01]  /*1750*/  UMOV UR6, 0x47ae147b ;  /* 0x47ae147b00067882 */ /* 0x000fe20000000000 */
[----:B------:R-:W-:-:S03]  /*1760*/  UMOV UR7, 0x40247ae1 ;  /* 0x40247ae100077882 */ /* 0x000fc60000000000 */
[----:B------:R-:W-:Y:S01]  /*1770*/  I2FP.F32.U32 R9, R0 ;  /* 0x0000000000097245 */ /* 0x000fe20000201000 */
[----:B0-----:R-:W-:-:S04]  /*1780*/  DADD R30, R30, R32 ;  /* 0x000000001e1e7229 */ /* 0x001fc80000000020 */
[----:B------:R-:W-:Y:S01]  /*1790*/  FFMA R9, R9, R8, 1.1641532182693481445e-10 ;  /* 0x2f00000009097423 */ /* 0x000fe20000000008 */
[----:B------:R-:W-:Y:S01]  /*17a0*/  DMUL R32, R20, UR6 ;  /* 0x0000000614207c28 */ /* 0x000fe20008000000 */
[----:B------:R-:W-:Y:S02]  /*17b0*/  IMAD.MOV.U32 R20, RZ, RZ, 0x47ae147b ;  /* 0x47ae147bff147424 */ /* 0x000fe400078e00ff */
[----:B------:R-:W-:Y:S01]  /*17c0*/  IMAD.MOV.U32 R21, RZ, RZ, 0x40147ae1 ;  /* 0x40147ae1ff157424 */ /* 0x000fe200078e00ff */
[----:B------:R-:W-:Y:S01]  /*17d0*/  DMUL R30, R30, UR6 ;  /* 0x000000061e1e7c28 */ /* 0x000fe20008000000 */
[----:B------:R-:W-:Y:S01]  /*17e0*/  UMOV UR6, 0x0 ;  /* 0x0000000000067882 */ /* 0x000fe20000000000 */
[----:B------:R-:W-:Y:S01]  /*17f0*/  UMOV UR7, 0x3f500000 ;  /* 0x3f50000000077882 */ /* 0x000fe20000000000 */
[----:B------:R-:W-:Y:S01]  /*1800*/  FSETP.GT.AND P0, PT, R9, 0.5, PT ;  /* 0x3f0000000900780b */ /* 0x000fe20003f04000 */
[----:B------:R-:W-:-:S04]  /*1810*/  IMAD.MOV.U32 R8, RZ, RZ, RZ ;  /* 0x000000ffff087224 */ /* 0x000fc800078e00ff */
[--C-:B------:R-:W-:Y:S01]  /*1820*/  DFMA R30, R30, UR6, -R20.reuse ;  /* 0x000000061e1e7c2b */ /* 0x100fe20008000814 */
[----:B------:R-:W-:Y:S01]  /*1830*/  FSEL R9, RZ, 1.875, !P0 ;  /* 0x3ff00000ff097808 */ /* 0x000fe20004000000 */
[----:B------:R-:W-:-:S05]  /*1840*/  DFMA R32, R32, UR6, -R20 ;  /* 0x0000000620207c2b */ /* 0x000fca0008000814 */
[----:B------:R-:W0:Y:S01]  /*1850*/  F2I.F64.TRUNC R9, R8 ;  /* 0x0000000800097311 */ /* 0x000e22000030d100 */
[----:B------:R-:W-:Y:S01]  /*1860*/  DMUL R30, R30, R30 ;  /* 0x0000001e1e1e7228 */ /* 0x000fe20000000000 */
[----:B------:R-:W-:Y:S07]  /*1870*/  STG.E.U8 desc[UR4][R16.64+0x9], R7 ;  /* 0x0000090710007986 */ /* 0x000fee000c101104 */
[----:B------:R-:W-:Y:S01]  /*1880*/  DFMA R30, R32, R32, R30 ;  /* 0x00000020201e722b */ /* 0x000fe2000000001e */
[----:B------:R-:W-:Y:S04]  /*1890*/  STG.E.U8 desc[UR4][R16.64+0x10], R35 ;  /* 0x0000102310007986 */ /* 0x000fe8000c101104 */
[----:B------:R-:W-:Y:S04]  /*18a0*/  STG.E.U8 desc[UR4][R16.64+0x11], R5 ;  /* 0x0000110510007986 */ /* 0x000fe8000c101104 */
[----:B------:R-:W-:Y:S04]  /*18b0*/  STG.E.U8 desc[UR4][R16.64+0x12], R25 ;  /* 0x0000121910007986 */ /* 0x000fe8000c101104 */
[----:B0-----:R-:W-:Y:S04]  /*18c0*/  STG.E.U8 desc[UR4][R16.64+0x13], R9 ;  /* 0x0000130910007986 */ /* 0x001fe8000c101104 */
[----:B------:R-:W-:Y:S04]  /*18d0*/  STG.E.64 desc[UR4][R16.64+0x18], R30 ;  /* 0x0000181e10007986 */ /* 0x000fe8000c101b04 */
[----:B------:R-:W-:Y:S04]  /*18e0*/  STG.E.64 desc[UR4][R12.64], R10 ;  /* 0x0000000a0c007986 */ /* 0x000fe8000c101b04 */
[----:B------:R-:W-:Y:S04]  /*18f0*/  STG.E.64 desc[UR4][R12.64+0x8], R22 ;  /* 0x000008160c007986 */ /* 0x000fe8000c101b04 */
[----:B------:R-:W-:Y:S04]  /*1900*/  STG.E.64 desc[UR4][R12.64+0x10], R2 ;  /* 0x000010020c007986 */ /* 0x000fe8000c101b04 */
[----:B--2---:R-:W-:Y:S04]  /*1910*/  STG.E.64 desc[UR4][R12.64+0x18], R14 ;  /* 0x0000180e0c007986 */ /* 0x004fe8000c101b04 */
[----:B----4-:R-:W-:Y:S04]  /*1920*/  STG.E.64 desc[UR4][R12.64+0x28], R18 ;  /* 0x000028120c007986 */ /* 0x010fe8000c101b04 */
[----:B---3--:R-:W-:Y:S01]  /*1930*/  STG.E desc[UR4][R12.64+0x20], R29 ;  /* 0x0000201d0c007986 */ /* 0x008fe2000c101904 */
[----:B------:R-:W-:Y:S05]  /*1940*/  EXIT ;  /* 0x000000000000794d */ /* 0x000fea0003800000 */
.L_x_0:
[----:B------:R-:W-:-:S00]  /*1950*/  BRA `(.L_x_0) ;  /* 0xfffffffc00fc7947 */ /* 0x000fc0000383ffff */
[----:B------:R-:W-:-:S00]  /*1960*/  NOP ;  /* 0x0000000000007918 */ /* 0x000fc00000000000 */
        /* <DEDUP_REMOVED lines=9> */
.L_x_7:


//--------------------- .text._Z9init_randP17curandStateXORWOWi --------------------------
	.section	.text._Z9init_randP17curandStateXORWOWi,"ax",@progbits
	.align	128
        .global         _Z9init_randP17curandStateXORWOWi
        .type           _Z9init_randP17curandStateXORWOWi,@function
        .size           _Z9init_randP17curandStateXORWOWi,(.L_x_8 - _Z9init_randP17curandStateXORWOWi)
        .other          _Z9init_randP17curandStateXORWOWi,@"STO_CUDA_ENTRY STV_DEFAULT"
_Z9init_randP17curandStateXORWOWi:
.text._Z9init_randP17curandStateXORWOWi:
[----:B------:R-:W-:Y:S01]  /*0000*/  LDC R1, c[0x0][0x37c] ;  /* 0x0000df00ff017b82 */ /* 0x000fe20000000800 */
[----:B------:R-:W0:Y:S07]  /*0010*/  S2R R0, SR_TID.X ;  /* 0x0000000000007919 */ /* 0x000e2e0000002100 */
[----:B------:R-:W0:Y:S08]  /*0020*/  S2UR UR4, SR_CTAID.X ;  /* 0x00000000000479c3 */ /* 0x000e300000002500 */
[----:B------:R-:W0:Y:S02]  /*0030*/  LDC R5, c[0x0][0x360] ;  /* 0x0000d800ff057b82 */ /* 0x000e240000000800 */
[----:B0-----:R-:W-:-:S05]  /*0040*/  IMAD R5, R5, UR4, R0 ;  /* 0x0000000405057c24 */ /* 0x001fca000f8e0200 */
[----:B------:R-:W-:-:S13]  /*0050*/  ISETP.GT.AND P0, PT, R5, 0x927bf, PT ;  /* 0x000927bf0500780c */ /* 0x000fda0003f04270 */
[----:B------:R-:W-:Y:S05]  /*0060*/  @P0 EXIT ;  /* 0x000000000000094d */ /* 0x000fea0003800000 */
[----:B------:R-:W0:Y:S01]  /*0070*/  LDCU UR4, c[0x0][0x388] ;  /* 0x00007100ff0477ac */ /* 0x000e220008000800 */
[----:B------:R-:W1:Y:S01]  /*0080*/  LDC.64 R2, c[0x0][0x380] ;  /* 0x0000e000ff027b82 */ /* 0x000e620000000a00 */
[----:B------:R-:W-:Y:S02]  /*0090*/  IMAD.MOV.U32 R7, RZ, RZ, -0x266e14b1 ;  /* 0xd991eb4fff077424 */ /* 0x000fe400078e00ff */
[C---:B0-----:R-:W-:Y:S01]  /*00a0*/  VIADD R4, R5.reuse, UR4 ;  /* 0x0000000405047c36 */ /* 0x041fe20008000000 */
[----:B------:R-:W0:Y:S04]  /*00b0*/  LDCU.64 UR4, c[0x0][0x358] ;  /* 0x00006b00ff0477ac */ /* 0x000e280008000a00 */
[C---:B------:R-:W-:Y:S02]  /*00c0*/  LOP3.LUT R0, R4.reuse, 0xaad26b49, RZ, 0x3c, !PT ;  /* 0xaad26b4904007812 */ /* 0x040fe400078e3cff */
[----:B------:R-:W-:Y:S01]  /*00d0*/  ISETP.GT.AND P0, PT, R4, -0x1, PT ;  /* 0xffffffff0400780c */ /* 0x000fe20003f04270 */
[----:B-1----:R-:W-:-:S03]  /*00e0*/  IMAD.WIDE R2, R5, 0x30, R2 ;  /* 0x0000003005027825 */ /* 0x002fc600078e0202 */
[----:B------:R-:W-:Y:S01]  /*00f0*/  SEL R7, R7, 0x8bf16996, P0 ;  /* 0x8bf1699607077807 */ /* 0x000fe20000000000 */
[----:B------:R-:W-:-:S03]  /*0100*/  IMAD R0, R0, 0x4182bed5, RZ ;  /* 0x4182bed500007824 */ /* 0x000fc600078e02ff */
[C---:B------:R-:W-:Y:S01]  /*0110*/  LOP3.LUT R10, R7.reuse, 0x5491333, RZ, 0x3c, !PT ;  /* 0x05491333070a7812 */ /* 0x040fe200078e3cff */
[C---:B------:R-:W-:Y:S01]  /*0120*/  VIADD R9, R7.reuse, 0x1f123bb5 ;  /* 0x1f123bb507097836 */ /* 0x040fe20000000000 */
[C---:B------:R-:W-:Y:S02]  /*0130*/  IADD3 R5, PT, PT, R0.reuse, 0x75bcd15, RZ ;  /* 0x075bcd1500057810 */ /* 0x040fe40007ffe0ff */
[----:B------:R-:W-:Y:S01]  /*0140*/  IADD3 R4, PT, PT, R7, 0x64f0c9, R0 ;  /* 0x0064f0c907047810 */ /* 0x000fe20007ffe000 */
[----:B0-----:R-:W-:Y:S01]  /*0150*/  STG.E.64 desc[UR4][R2.64+0x18], RZ ;  /* 0x000018ff02007986 */ /* 0x001fe2000c101b04 */
[C---:B------:R-:W-:Y:S02]  /*0160*/  LOP3.LUT R8, R0.reuse, 0x159a55e5, RZ, 0x3c, !PT ;  /* 0x159a55e500087812 */ /* 0x040fe400078e3cff */
[----:B------:R-:W-:Y:S01]  /*0170*/  IADD3 R11, PT, PT, R0, 0x583f19, RZ ;  /* 0x00583f19000b7810 */ /* 0x000fe20007ffe0ff */
[----:B------:R-:W-:Y:S04]  /*0180*/  STG.E.64 desc[UR4][R2.64], R4 ;  /* 0x0000000402007986 */ /* 0x000fe8000c101b04 */
[----:B------:R-:W-:Y:S04]  /*0190*/  STG.E.64 desc[UR4][R2.64+0x8], R8 ;  /* 0x0000080802007986 */ /* 0x000fe8000c101b04 */
[----:B------:R-:W-:Y:S04]  /*01a0*/  STG.E desc[UR4][R2.64+0x20], RZ ;  /* 0x000020ff02007986 */ /* 0x000fe8000c101904 */
[----:B------:R-:W-:Y:S04]  /*01b0*/  STG.E.64 desc[UR4][R2.64+0x28], RZ ;  /* 0x000028ff02007986 */ /* 0x000fe8000c101b04 */
[----:B------:R-:W-:Y:S01]  /*01c0*/  STG.E.64 desc[UR4][R2.64+0x10], R10 ;  /* 0x0000100a02007986 */ /* 0x000fe2000c101b04 */
[----:B------:R-:W-:Y:S05]  /*01d0*/  EXIT ;  /* 0x000000000000794d */ /* 0x000fea0003800000 */
.L_x_1:
        /* <DEDUP_REMOVED lines=10> */
.L_x_8:


//--------------------- .text._Z11eliteKernelP9Individuo --------------------------
	.section	.text._Z11eliteKernelP9Individuo,"ax",@progbits
	.align	128
        .global         _Z11eliteKernelP9Individuo
        .type           _Z11eliteKernelP9Individuo,@function
        .size           _Z11eliteKernelP9Individuo,(.L_x_9 - _Z11eliteKernelP9Individuo)
        .other          _Z11eliteKernelP9Individuo,@"STO_CUDA_ENTRY STV_DEFAULT"
_Z11eliteKernelP9Individuo:
.text._Z11eliteKernelP9Individuo:
[----:B------:R-:W-:Y:S01]  /*0000*/  LDC R1, c[0x0][0x37c] ;  /* 0x0000df00ff017b82 */ /* 0x000fe20000000800 */
[----:B------:R-:W-:Y:S05]  /*0010*/  EXIT ;  /* 0x000000000000794d */ /* 0x000fea0003800000 */
.L_x_2:
        /* <DEDUP_REMOVED lines=14> */
.L_x_9:


//--------------------- .text._Z20crossSelectionKernelP9Individuo --------------------------
	.section	.text._Z20crossSelectionKernelP9Individuo,"ax",@progbits
	.align	128
        .global         _Z20crossSelectionKernelP9Individuo
        .type           _Z20crossSelectionKernelP9Individuo,@function
        .size           _Z20crossSelectionKernelP9Individuo,(.L_x_10 - _Z20crossSelectionKernelP9Individuo)
        .other          _Z20crossSelectionKernelP9Individuo,@"STO_CUDA_ENTRY STV_DEFAULT"
_Z20crossSelectionKernelP9Individuo:
.text._Z20crossSelectionKernelP9Individuo:
[----:B------:R-:W-:Y:S01]  /*0000*/  LDC R1, c[0x0][0x37c] ;  /* 0x0000df00ff017b82 */ /* 0x000fe20000000800 */
[----:B------:R-:W-:Y:S05]  /*0010*/  EXIT ;  /* 0x000000000000794d */ /* 0x000fea0003800000 */
.L_x_3:
        /* <DEDUP_REMOVED lines=14> */
.L_x_10:


//--------------------- .text._Z25tournamentSelectionKernelP9IndividuoS0_P17curandStateXORWOW --------------------------
	.section	.text._Z25tournamentSelectionKernelP9IndividuoS0_P17curandStateXORWOW,"ax",@progbits
	.align	128
        .global         _Z25tournamentSelectionKernelP9IndividuoS0_P17curandStateXORWOW
        .type           _Z25tournamentSelectionKernelP9IndividuoS0_P17curandStateXORWOW,@function
        .size           _Z25tournamentSelectionKernelP9IndividuoS0_P17curandStateXORWOW,(.L_x_11 - _Z25tournamentSelectionKernelP9IndividuoS0_P17curandStateXORWOW)
        .other          _Z25tournamentSelectionKernelP9IndividuoS0_P17curandStateXORWOW,@"STO_CUDA_ENTRY STV_DEFAULT"
_Z25tournamentSelectionKernelP9IndividuoS0_P17curandStateXORWOW:
.text._Z25tournamentSelectionKernelP9IndividuoS0_P17curandStateXORWOW:
[----:B------:R-:W0:Y:S01]  /*0000*/  LDC R1, c[0x0][0x37c] ;  /* 0x0000df00ff017b82 */ /* 0x000e220000000800 */
[----:B------:R-:W1:Y:S01]  /*0010*/  S2R R0, SR_TID.X ;  /* 0x0000000000007919 */ /* 0x000e620000002100 */
[----:B------:R-:W2:Y:S06]  /*0020*/  LDCU UR5, c[0x0][0x2fc] ;  /* 0x00005f80ff0577ac */ /* 0x000eac0008000800 */
[----:B------:R-:W1:Y:S01]  /*0030*/  S2UR UR6, SR_CTAID.X ;  /* 0x00000000000679c3 */ /* 0x000e620000002500 */
[----:B0-----:R-:W-:Y:S01]  /*0040*/  VIADD R1, R1, 0xfffffff8 ;  /* 0xfffffff801017836 */ /* 0x001fe20000000000 */
[----:B------:R-:W0:Y:S06]  /*0050*/  LDCU UR4, c[0x0][0x2f8] ;  /* 0x00005f00ff0477ac */ /* 0x000e2c0008000800 */
[----:B------:R-:W1:Y:S01]  /*0060*/  LDC R27, c[0x0][0x360] ;  /* 0x0000d800ff1b7b82 */ /* 0x000e620000000800 */
[----:B0-----:R-:W-:-:S05]  /*0070*/  IADD3 R16, P1, PT, R1, UR4, RZ ;  /* 0x0000000401107c10 */ /* 0x001fca000ff3e0ff */
[----:B--2---:R-:W-:Y:S02]  /*0080*/  IMAD.X R2, RZ, RZ, UR5, P1 ;  /* 0x00000005ff027e24 */ /* 0x004fe400088e06ff */
[----:B-1----:R-:W-:-:S05]  /*0090*/  IMAD R27, R27, UR6, R0 ;  /* 0x000000061b1b7c24 */ /* 0x002fca000f8e0200 */
[----:B------:R-:W-:-:S13]  /*00a0*/  ISETP.GT.AND P0, PT, R27, 0x927bf, PT ;  /* 0x000927bf1b00780c */ /* 0x000fda0003f04270 */
[----:B------:R-:W-:Y:S05]  /*00b0*/  @P0 EXIT ;  /* 0x000000000000094d */ /* 0x000fea0003800000 */
[----:B------:R-:W0:Y:S01]  /*00c0*/  LDC.64 R4, c[0x0][0x390] ;  /* 0x0000e400ff047b82 */ /* 0x000e220000000a00 */
[----:B------:R-:W1:Y:S01]  /*00d0*/  LDCU.64 UR36, c[0x0][0x358] ;  /* 0x00006b00ff2477ac */ /* 0x000e620008000a00 */
[----:B0-----:R-:W-:-:S05]  /*00e0*/  IMAD.WIDE R4, R27, 0x30, R4 ;  /* 0x000000301b047825 */ /* 0x001fca00078e0204 */
[----:B-1----:R-:W2:Y:S04]  /*00f0*/  LDG.E.64 R18, desc[UR36][R4.64] ;  /* 0x0000002404127981 */ /* 0x002ea8000c1e1b00 */
[----:B------:R-:W3:Y:S01]  /*0100*/  LDG.E R0, desc[UR36][R4.64+0x14] ;  /* 0x0000142404007981 */ /* 0x000ee2000c1e1900 */
[----:B------:R-:W-:Y:S01]  /*0110*/  UMOV UR4, 0xfffeb075 ;  /* 0xfffeb07500047882 */ /* 0x000fe20000000000 */
[----:B------:R-:W-:Y:S01]  /*0120*/  UMOV UR5, 0x41224f7f ;  /* 0x41224f7f00057882 */ /* 0x000fe20000000000 */
[----:B------:R-:W-:Y:S01]  /*0130*/  MOV R17, 0x48 ;  /* 0x0000004800117802 */ /* 0x000fe20000000f00 */
[----:B------:R0:W5:Y:S03]  /*0140*/  LDG.E R26, desc[UR36][R4.64+0x8] ;  /* 0x00000824041a7981 */ /* 0x000166000c1e1900 */
[----:B------:R1:W4:Y:S01]  /*0150*/  LDC.64 R8, c[0x4][R17] ;  /* 0x0100000011087b82 */ /* 0x0003220000000a00 */
[----:B--2---:R-:W-:-:S04]  /*0160*/  SHF.R.U32.HI R6, RZ, 0x2, R19 ;  /* 0x00000002ff067819 */ /* 0x004fc80000011613 */
[----:B------:R-:W-:Y:S01]  /*0170*/  LOP3.LUT R6, R6, R19, RZ, 0x3c, !PT ;  /* 0x0000001306067212 */ /* 0x000fe200078e3cff */
[----:B---3--:R-:W-:-:S03]  /*0180*/  IMAD.SHL.U32 R3, R0, 0x10, RZ ;  /* 0x0000001000037824 */ /* 0x008fc600078e00ff */
[----:B------:R-:W-:-:S04]  /*0190*/  SHF.L.U32 R7, R6, 0x1, RZ ;  /* 0x0000000106077819 */ /* 0x000fc800000006ff */
[----:B------:R-:W-:Y:S01]  /*01a0*/  LOP3.LUT R3, R0, R3, R7, 0x96, !PT ;  /* 0x0000000300037212 */ /* 0x000fe200078e9607 */
[----:B------:R-:W-:-:S03]  /*01b0*/  IMAD.MOV.U32 R7, RZ, RZ, R2 ;  /* 0x000000ffff077224 */ /* 0x000fc600078e0002 */
[----:B------:R-:W-:Y:S01]  /*01c0*/  LOP3.LUT R29, R3, R6, RZ, 0x3c, !PT ;  /* 0x00000006031d7212 */ /* 0x000fe200078e3cff */
[----:B------:R-:W-:Y:S02]  /*01d0*/  IMAD.MOV.U32 R3, RZ, RZ, 0x2f800000 ;  /* 0x2f800000ff037424 */ /* 0x000fe400078e00ff */
[----:B------:R-:W-:Y:S01]  /*01e0*/  IMAD.MOV.U32 R6, RZ, RZ, R16 ;  /* 0x000000ffff067224 */ /* 0x000fe200078e0010 */
[----:B------:R-:W-:-:S04]  /*01f0*/  IADD3 R0, PT, PT, R18, 0x587c5, R29 ;  /* 0x000587c512007810 */ /* 0x000fc80007ffe01d */
[----:B------:R-:W-:-:S05]  /*0200*/  I2FP.F32.U32 R0, R0 ;  /* 0x0000000000007245 */ /* 0x000fca0000201000 */
[----:B------:R-:W-:-:S04]  /*0210*/  FFMA R0, R0, R3, 1.1641532182693481445e-10 ;  /* 0x2f00000000007423 */ /* 0x000fc80000000003 */
[----:B------:R-:W2:Y:S02]  /*0220*/  F2F.F64.F32 R22, R0 ;  /* 0x0000000000167310 */ /* 0x000ea40000201800 */
[----:B--2---:R-:W-:Y:S01]  /*0230*/  DMUL R22, R22, UR4 ;  /* 0x0000000416167c28 */ /* 0x004fe20008000000 */
[----:B------:R-:W0:Y:S09]  /*0240*/  LDCU.64 UR4, c[0x4][0x40] ;  /* 0x01000800ff0477ac */ /* 0x000e320008000a00 */
[----:B------:R-:W2:Y:S01]  /*0250*/  F2I.F64.TRUNC R22, R22 ;  /* 0x0000001600167311 */ /* 0x000ea2000030d100 */
[----:B0-----:R-:W-:Y:S01]  /*0260*/  IMAD.U32 R4, RZ, RZ, UR4 ;  /* 0x00000004ff047e24 */ /* 0x001fe2000f8e00ff */
[----:B------:R-:W-:Y:S01]  /*0270*/  MOV R5, UR5 ;  /* 0x0000000500057c02 */ /* 0x000fe20008000f00 */
[----:B--2-4-:R1:W-:Y:S06]  /*0280*/  STL [R1], R22 ;  /* 0x0000001601007387 */ /* 0x0143ec0000100800 */
[----:B------:R-:W-:-:S07]  /*0290*/  LEPC R20, `(.L_x_4) ;  /* 0x000000001014794e */ /* 0x000fce0000000000 */
[----:B-1---5:R-:W-:Y:S05]  /*02a0*/  CALL.ABS.NOINC R8 ;  /* 0x0000000008007343 */ /* 0x022fea0003c00000 */
.L_x_4:
[----:B------:R-:W-:Y:S01]  /*02b0*/  SHF.R.U32.HI R3, RZ, 0x2, R26 ;  /* 0x00000002ff037819 */ /* 0x000fe2000001161a */
[----:B------:R-:W0:Y:S03]  /*02c0*/  LDC.64 R4, c[0x0][0x380] ;  /* 0x0000e000ff047b82 */ /* 0x000e260000000a00 */
[----:B------:R-:W-:Y:S02]  /*02d0*/  LOP3.LUT R3, R3, R26, RZ, 0x3c, !PT ;  /* 0x0000001a03037212 */ /* 0x000fe400078e3cff */
[----:B------:R-:W-:-:S03]  /*02e0*/  SHF.L.U32 R0, R29, 0x4, RZ ;  /* 0x000000041d007819 */ /* 0x000fc600000006ff */
[----:B------:R-:W-:-:S05]  /*02f0*/  IMAD.SHL.U32 R6, R3, 0x2, RZ ;  /* 0x0000000203067824 */ /* 0x000fca00078e00ff */
[----:B------:R-:W-:-:S04]  /*0300*/  LOP3.LUT R0, R3, R6, R0, 0x96, !PT ;  /* 0x0000000603007212 */ /* 0x000fc800078e9600 */
[----:B------:R-:W-:-:S04]  /*0310*/  LOP3.LUT R29, R0, R29, RZ, 0x3c, !PT ;  /* 0x0000001d001d7212 */ /* 0x000fc800078e3cff */
[----:B------:R-:W-:Y:S01]  /*0320*/  IADD3 R29, PT, PT, R18, 0xb0f8a, R29 ;  /* 0x000b0f8a121d7810 */ /* 0x000fe20007ffe01d */
[----:B------:R-:W-:Y:S01]  /*0330*/  IMAD.MOV.U32 R3, RZ, RZ, 0x2f800000 ;  /* 0x2f800000ff037424 */ /* 0x000fe200078e00ff */
[----:B------:R-:W-:Y:S01]  /*0340*/  UMOV UR4, 0xfffeb075 ;  /* 0xfffeb07500047882 */ /* 0x000fe20000000000 */
[----:B------:R-:W-:Y:S01]  /*0350*/  UMOV UR5, 0x41224f7f ;  /* 0x41224f7f00057882 */ /* 0x000fe20000000000 */
[----:B------:R-:W-:Y:S01]  /*0360*/  I2FP.F32.U32 R0, R29 ;  /* 0x0000001d00007245 */ /* 0x000fe20000201000 */
[----:B------:R1:W2:Y:S01]  /*0370*/  LDC.64 R8, c[0x4][R17] ;  /* 0x0100000011087b82 */ /* 0x0002a20000000a00 */
[----:B0-----:R-:W-:-:S04]  /*0380*/  IMAD.WIDE R4, R22, 0x20, R4 ;  /* 0x0000002016047825 */ /* 0x001fc800078e0204 */
[----:B------:R-:W-:Y:S01]  /*0390*/  FFMA R0, R0, R3, 1.1641532182693481445e-10 ;  /* 0x2f00000000007423 */ /* 0x000fe20000000003 */
[----:B------:R-:W-:Y:S01]  /*03a0*/  IMAD.MOV.U32 R6, RZ, RZ, R16 ;  /* 0x000000ffff067224 */ /* 0x000fe200078e0010 */
[----:B------:R-:W5:Y:S02]  /*03b0*/  LDG.E R19, desc[UR36][R4.64+0x10] ;  /* 0x0000102404137981 */ /* 0x000f64000c1e1900 */
[----:B------:R-:W0:Y:S01]  /*03c0*/  F2F.F64.F32 R10, R0 ;  /* 0x00000000000a7310 */ /* 0x000e220000201800 */
[----:B------:R-:W-:Y:S01]  /*03d0*/  MOV R7, R2 ;  /* 0x0000000200077202 */ /* 0x000fe20000000f00 */
[----:B------:R-:W5:Y:S04]  /*03e0*/  LDG.E.64 R30, desc[UR36][R4.64+0x18] ;  /* 0x00001824041e7981 */ /* 0x000f68000c1e1b00 */
[----:B------:R-:W5:Y:S04]  /*03f0*/  LDG.E.64 R22, desc[UR36][R4.64] ;  /* 0x0000002404167981 */ /* 0x000f68000c1e1b00 */
[----:B------:R3:W5:Y:S01]  /*0400*/  LDG.E.64 R24, desc[UR36][R4.64+0x8] ;  /* 0x0000082404187981 */ /* 0x000762000c1e1b00 */
[----:B0-----:R-:W-:Y:S01]  /*0410*/  DMUL R10, R10, UR4 ;  /* 0x000000040a0a7c28 */ /* 0x001fe20008000000 */
[----:B------:R-:W3:Y:S05]  /*0420*/  LDCU.64 UR4, c[0x4][0x40] ;  /* 0x01000800ff0477ac */ /* 0x000eea0008000a00 */
[----:B------:R-:W0:Y:S01]  /*0430*/  F2I.F64.TRUNC R18, R10 ;  /* 0x0000000a00127311 */ /* 0x000e22000030d100 */
[----:B---3--:R-:W-:Y:S01]  /*0440*/  MOV R4, UR4 ;  /* 0x0000000400047c02 */ /* 0x008fe20008000f00 */
[----:B------:R-:W-:Y:S01]  /*0450*/  IMAD.U32 R5, RZ, RZ, UR5 ;  /* 0x00000005ff057e24 */ /* 0x000fe2000f8e00ff */
[----:B0-2---:R1:W-:Y:S06]  /*0460*/  STL [R1], R18 ;  /* 0x0000001201007387 */ /* 0x0053ec0000100800 */
[----:B------:R-:W-:-:S07]  /*0470*/  LEPC R20, `(.L_x_5) ;  /* 0x000000001014794e */ /* 0x000fce0000000000 */
[----:B-1---5:R-:W-:Y:S05]  /*0480*/  CALL.ABS.NOINC R8 ;  /* 0x0000000008007343 */ /* 0x022fea0003c00000 */
.L_x_5:
[----:B------:R-:W0:Y:S02]  /*0490*/  LDC.64 R2, c[0x0][0x380] ;  /* 0x0000e000ff027b82 */ /* 0x000e240000000a00 */
[----:B0-----:R-:W-:-:S05]  /*04a0*/  IMAD.WIDE R2, R18, 0x20, R2 ;  /* 0x0000002012027825 */ /* 0x001fca00078e0202 */
[----:B------:R-:W2:Y:S02]  /*04b0*/  LDG.E.64 R4, desc[UR36][R2.64+0x18] ;  /* 0x0000182402047981 */ /* 0x000ea4000c1e1b00 */
[----:B--2---:R-:W-:-:S14]  /*04c0*/  DSETP.GEU.AND P0, PT, R30, R4, PT ;  /* 0x000000041e00722a */ /* 0x004fdc0003f0e000 */
[----:B------:R-:W0:Y:S02]  /*04d0*/  @!P0 LDC.64 R6, c[0x0][0x388] ;  /* 0x0000e200ff068b82 */ /* 0x000e240000000a00 */
[----:B0-----:R-:W-:-:S05]  /*04e0*/  @!P0 IMAD.WIDE R6, R27, 0x20, R6 ;  /* 0x000000201b068825 */ /* 0x001fca00078e0206 */
[----:B------:R0:W-:Y:S04]  /*04f0*/  @!P0 STG.E.64 desc[UR36][R6.64], R22 ;  /* 0x0000001606008986 */ /* 0x0001e8000c101b24 */
[----:B------:R0:W-:Y:S04]  /*0500*/  @!P0 STG.E.64 desc[UR36][R6.64+0x8], R24 ;  /* 0x0000081806008986 */ /* 0x0001e8000c101b24 */
[----:B------:R0:W-:Y:S04]  /*0510*/  @!P0 STG.E.64 desc[UR36][R6.64+0x18], R30 ;  /* 0x0000181e06008986 */ /* 0x0001e8000c101b24 */
[----:B------:R0:W-:Y:S01]  /*0520*/  @!P0 STG.E desc[UR36][R6.64+0x10], R19 ;  /* 0x0000101306008986 */ /* 0x0001e2000c101924 */
[----:B------:R-:W-:Y:S05]  /*0530*/  @!P0 EXIT ;  /* 0x000000000000894d */ /* 0x000fea0003800000 */
[----:B------:R-:W2:Y:S01]  /*0540*/  LDG.E.64 R12, desc[UR36][R2.64] ;  /* 0x00000024020c7981 */ /* 0x000ea2000c1e1b00 */
[----:B0-----:R-:W0:Y:S03]  /*0550*/  LDC.64 R6, c[0x0][0x388] ;  /* 0x0000e200ff067b82 */ /* 0x001e260000000a00 */
[----:B------:R-:W3:Y:S04]  /*0560*/  LDG.E.64 R10, desc[UR36][R2.64+0x8] ;  /* 0x00000824020a7981 */ /* 0x000ee8000c1e1b00 */
[----:B------:R-:W4:Y:S01]  /*0570*/  LDG.E R9, desc[UR36][R2.64+0x10] ;  /* 0x0000102402097981 */ /* 0x000f22000c1e1900 */
[----:B0-----:R-:W-:-:S05]  /*0580*/  IMAD.WIDE R6, R27, 0x20, R6 ;  /* 0x000000201b067825 */ /* 0x001fca00078e0206 */
[----:B------:R-:W-:Y:S04]  /*0590*/  STG.E.64 desc[UR36][R6.64+0x18], R4 ;  /* 0x0000180406007986 */ /* 0x000fe8000c101b24 */
[----:B--2---:R-:W-:Y:S04]  /*05a0*/  STG.E.64 desc[UR36][R6.64], R12 ;  /* 0x0000000c06007986 */ /* 0x004fe8000c101b24 */
[----:B---3--:R-:W-:Y:S04]  /*05b0*/  STG.E.64 desc[UR36][R6.64+0x8], R10 ;  /* 0x0000080a06007986 */ /* 0x008fe8000c101b24 */
[----:B----4-:R-:W-:Y:S01]  /*05c0*/  STG.E desc[UR36][R6.64+0x10], R9 ;  /* 0x0000100906007986 */ /* 0x010fe2000c101924 */
[----:B------:R-:W-:Y:S05]  /*05d0*/  EXIT ;  /* 0x000000000000794d */ /* 0x000fea0003800000 */
.L_x_6:
        /* <DEDUP_REMOVED lines=10> */
.L_x_11:


//--------------------- .nv.global.init           --------------------------
	.section	.nv.global.init,"aw",@progbits
	.align	4
.nv.global.init:
	.type		mrg32k3aM1SubSeq,@object
	.size		mrg32k3aM1SubSeq,(mrg32k3aM2SubSeq - mrg32k3aM1SubSeq)
mrg32k3aM1SubSeq:
        /*0000*/ 	.byte	0x0b, 0xcc, 0xee, 0x04, 0x73, 0x29, 0x8b, 0x6f, 0xf6, 0x53, 0x03, 0xf6, 0x23, 0xf6, 0xea, 0xda
        /* <DEDUP_REMOVED lines=125> */
	.type		mrg32k3aM2SubSeq,@object
	.size		mrg32k3aM2SubSeq,(mrg32k3aM1 - mrg32k3aM2SubSeq)
mrg32k3aM2SubSeq:
        /* <DEDUP_REMOVED lines=126> */
	.type		mrg32k3aM1,@object
	.size		mrg32k3aM1,(mrg32k3aM1Seq - mrg32k3aM1)
mrg32k3aM1:
        /* <DEDUP_REMOVED lines=144> */
	.type		mrg32k3aM1Seq,@object
	.size		mrg32k3aM1Seq,(mrg32k3aM2 - mrg32k3aM1Seq)
mrg32k3aM1Seq:
        /* <DEDUP_REMOVED lines=144> */
	.type		mrg32k3aM2,@object
	.size		mrg32k3aM2,(mrg32k3aM2Seq - mrg32k3aM2)
mrg32k3aM2:
        /* <DEDUP_REMOVED lines=144> */
	.type		mrg32k3aM2Seq,@object
	.size		mrg32k3aM2Seq,(precalc_xorwow_matrix - mrg32k3aM2Seq)
mrg32k3aM2Seq:
        /* <DEDUP_REMOVED lines=144> */
	.type		precalc_xorwow_matrix,@object
	.size		precalc_xorwow_matrix,(precalc_xorwow_offset_matrix - precalc_xorwow_matrix)
precalc_xorwow_matrix:
        /* <DEDUP_REMOVED lines=6400> */
	.type		precalc_xorwow_offset_matrix,@object
	.size		precalc_xorwow_offset_matrix,($str - precalc_xorwow_offset_matrix)
precalc_xorwow_offset_matrix:
        /* <DEDUP_REMOVED lines=6400> */
	.type		$str,@object
	.size		$str,(.L_9 - $str)
$str:
        /*353c0*/ 	.byte	0x0a, 0x20, 0x25, 0x64, 0x00
.L_9:


//--------------------- .nv.shared.reserved.0     --------------------------
	.section	.nv.shared.reserved.0,"aw",@nobits
	.weak		__nv_reservedSMEM_offset_0_alias
	.size		__nv_reservedSMEM_offset_0_alias, 0, 64
	.other		__nv_reservedSMEM_offset_0_alias,@"STO_CUDA_RESERVED_SHARED STV_DEFAULT"
__nv_reservedSMEM_offset_0_alias:
	.zero		0
	.zero		64


//--------------------- .nv.constant0._Z14init_poblacionP9IndividuoP17curandStateXORWOW --------------------------
	.section	.nv.constant0._Z14init_poblacionP9IndividuoP17curandStateXORWOW,"a",@progbits
	.sectionflags	@""
	.align	4
.nv.constant0._Z14init_poblacionP9IndividuoP17curandStateXORWOW:
	.zero		912


//--------------------- .nv.constant0._Z9init_randP17curandStateXORWOWi --------------------------
	.section	.nv.constant0._Z9init_randP17curandStateXORWOWi,"a",@progbits
	.sectionflags	@""
	.align	4
.nv.constant0._Z9init_randP17curandStateXORWOWi:
	.zero		908


//--------------------- .nv.constant0._Z11eliteKernelP9Individuo --------------------------
	.section	.nv.constant0._Z11eliteKernelP9Individuo,"a",@progbits
	.sectionflags	@""
	.align	4
.nv.constant0._Z11eliteKernelP9Individuo:
	.zero		904


//--------------------- .nv.constant0._Z20crossSelectionKernelP9Individuo --------------------------
	.section	.nv.constant0._Z20crossSelectionKernelP9Individuo,"a",@progbits
	.sectionflags	@""
	.align	4
.nv.constant0._Z20crossSelectionKernelP9Individuo:
	.zero		904


//--------------------- .nv.constant0._Z25tournamentSelectionKernelP9IndividuoS0_P17curandStateXORWOW --------------------------
	.section	.nv.constant0._Z25tournamentSelectionKernelP9IndividuoS0_P17curandStateXORWOW,"a",@progbits
	.sectionflags	@""
	.align	4
.nv.constant0._Z25tournamentSelectionKernelP9IndividuoS0_P17curandStateXORWOW:
	.zero		920


//--------------------- SYMBOLS --------------------------

	.type		.nv.reservedSmem.offset0,@object
	.size		.nv.reservedSmem.offset0,0x4
	.type		vprintf,@function
